	.target	sm_90a

	.elftype	@"ET_EXEC"


//--------------------- .note.nv.tkinfo           --------------------------
	.section	.note.nv.tkinfo,"",@"SHT_NOTE"
	.sectionflags	@"SHF_NOTE_NV_TKINFO"
	.tkinfo
        /*0018*/ 	.word	0x00000002
        /*0030*/ 	.string	""
        /*0030*/ 	.string	"ptxas"
        /*0030*/ 	.string	"Cuda compilation tools, release 13.0, V13.0.88"
        /*0030*/ 	.string	"Build cuda_13.0.r13.0/compiler.36424714_0"
        /*0030*/ 	.string	"-arch sm_90a -m 64 "



//--------------------- .note.nv.cuinfo           --------------------------
	.section	.note.nv.cuinfo,"",@"SHT_NOTE"
	.sectionflags	@"SHF_NOTE_NV_CUINFO"
        /*0018*/ 	.short	0x0002
        /*001a*/ 	.short	0x005a
        /*001c*/ 	.short	0x0082
	.zero		2


//--------------------- .nv.info                  --------------------------
	.section	.nv.info,"",@"SHT_CUDA_INFO"
	.align	4


	//----- nvinfo : EIATTR_REGCOUNT
	.align		4
        /*0000*/ 	.byte	0x04, 0x2f
        /*0002*/ 	.short	(.L_15 - .L_14)
	.align		4
.L_14:
        /*0004*/ 	.word	index@(_ZN7cutlass13device_kernelINS_4gemm6kernel13GemmUniversalIN4cute5tupleIJiiiiEEENS1_10collective13CollectiveMmaINS1_34MainloopSm90TmaGmmaWarpSpecializedILi4ENS5_IJNS4_1CILi2EEESB_NSA_ILi1EEEEEENS1_32KernelTmaWarpSpecializedPingpongEEENS5_IJNSA_ILi64EEESG_NSA_ILi32EEEEEEaNS5_IJlSC_lEEEaSJ_NS4_8TiledMMAINS4_8MMA_AtomIJNS4_4SM904GMMA26MMA_64x64x32_S32S8S8_SS_TNEEEENS4_6LayoutINS5_IJSC_SC_SC_EEENS5_IJNSA_ILi0EEESS_SS_EEEEENS5_IJNS4_10UnderscoreESV_SV_EEEEENS4_23SM90_TMA_LOAD_MULTICASTENS4_14ComposedLayoutINS4_7SwizzleILi1ELi4ELi3EEENS4_18smem_ptr_flag_bitsILi8EEENSQ_INS5_IJNSA_ILi8EEESH_EEENS5_IJSH_SC_EEEEEEEvNS4_8identityESY_S18_vS19_EENS_8epilogue10collective6detail29Sm90TmaWarpSpecializedAdapterINS1C_15DefaultEpilogueIaSJ_SJ_NS1B_6thread17LinearCombinationIaLi1EiiLNS1G_9ScaleType4KindE0ELNS_15FloatRoundStyleE2EaEENS1_15EpilogueDefaultEEEEEvvEEEEvNT_6ParamsE)
        /*0008*/ 	.word	0x000000a8


	//----- nvinfo : EIATTR_FRAME_SIZE
	.align		4
.L_15:
        /*000c*/ 	.byte	0x04, 0x11
        /*000e*/ 	.short	(.L_17 - .L_16)
	.align		4
.L_16:
        /*0010*/ 	.word	index@(_ZN7cutlass13device_kernelINS_4gemm6kernel13GemmUniversalIN4cute5tupleIJiiiiEEENS1_10collective13CollectiveMmaINS1_34MainloopSm90TmaGmmaWarpSpecializedILi4ENS5_IJNS4_1CILi2EEESB_NSA_ILi1EEEEEENS1_32KernelTmaWarpSpecializedPingpongEEENS5_IJNSA_ILi64EEESG_NSA_ILi32EEEEEEaNS5_IJlSC_lEEEaSJ_NS4_8TiledMMAINS4_8MMA_AtomIJNS4_4SM904GMMA26MMA_64x64x32_S32S8S8_SS_TNEEEENS4_6LayoutINS5_IJSC_SC_SC_EEENS5_IJNSA_ILi0EEESS_SS_EEEEENS5_IJNS4_10UnderscoreESV_SV_EEEEENS4_23SM90_TMA_LOAD_MULTICASTENS4_14ComposedLayoutINS4_7SwizzleILi1ELi4ELi3EEENS4_18smem_ptr_flag_bitsILi8EEENSQ_INS5_IJNSA_ILi8EEESH_EEENS5_IJSH_SC_EEEEEEEvNS4_8identityESY_S18_vS19_EENS_8epilogue10collective6detail29Sm90TmaWarpSpecializedAdapterINS1C_15DefaultEpilogueIaSJ_SJ_NS1B_6thread17LinearCombinationIaLi1EiiLNS1G_9ScaleType4KindE0ELNS_15FloatRoundStyleE2EaEENS1_15EpilogueDefaultEEEEEvvEEEEvNT_6ParamsE)
        /*0014*/ 	.word	0x00000000


	//----- nvinfo : EIATTR_MIN_STACK_SIZE
	.align		4
.L_17:
        /*0018*/ 	.byte	0x04, 0x12
        /*001a*/ 	.short	(.L_19 - .L_18)
	.align		4
.L_18:
        /*001c*/ 	.word	index@(_ZN7cutlass13device_kernelINS_4gemm6kernel13GemmUniversalIN4cute5tupleIJiiiiEEENS1_10collective13CollectiveMmaINS1_34MainloopSm90TmaGmmaWarpSpecializedILi4ENS5_IJNS4_1CILi2EEESB_NSA_ILi1EEEEEENS1_32KernelTmaWarpSpecializedPingpongEEENS5_IJNSA_ILi64EEESG_NSA_ILi32EEEEEEaNS5_IJlSC_lEEEaSJ_NS4_8TiledMMAINS4_8MMA_AtomIJNS4_4SM904GMMA26MMA_64x64x32_S32S8S8_SS_TNEEEENS4_6LayoutINS5_IJSC_SC_SC_EEENS5_IJNSA_ILi0EEESS_SS_EEEEENS5_IJNS4_10UnderscoreESV_SV_EEEEENS4_23SM90_TMA_LOAD_MULTICASTENS4_14ComposedLayoutINS4_7SwizzleILi1ELi4ELi3EEENS4_18smem_ptr_flag_bitsILi8EEENSQ_INS5_IJNSA_ILi8EEESH_EEENS5_IJSH_SC_EEEEEEEvNS4_8identityESY_S18_vS19_EENS_8epilogue10collective6detail29Sm90TmaWarpSpecializedAdapterINS1C_15DefaultEpilogueIaSJ_SJ_NS1B_6thread17LinearCombinationIaLi1EiiLNS1G_9ScaleType4KindE0ELNS_15FloatRoundStyleE2EaEENS1_15EpilogueDefaultEEEEEvvEEEEvNT_6ParamsE)
        /*0020*/ 	.word	0x00000000
.L_19:


//--------------------- .nv.compat                --------------------------
	.section	.nv.compat,"",@"SHT_CUDA_COMPAT_INFO"
	.align	4
        /*0000*/ 	.byte	0x02, 0x09, 0x01, 0x00, 0x02, 0x02, 0x04, 0x00, 0x02, 0x05, 0x05, 0x00, 0x03, 0x07, 0x01, 0x01
        /*0010*/ 	.byte	0x02, 0x03, 0x01, 0x00, 0x02, 0x06, 0x01, 0x00, 0x04, 0x0b, 0x08, 0x00, 0x00, 0x00, 0x00, 0x00
        /*0020*/ 	.byte	0x00, 0x00, 0x00, 0x00


//--------------------- .nv.info._ZN7cutlass13device_kernelINS_4gemm6kernel13GemmUniversalIN4cute5tupleIJiiiiEEENS1_10collective13CollectiveMmaINS1_34MainloopSm90TmaGmmaWarpSpecializedILi4ENS5_IJNS4_1CILi2EEESB_NSA_ILi1EEEEEENS1_32KernelTmaWarpSpecializedPingpongEEENS5_IJNSA_ILi64EEESG_NSA_ILi32EEEEEEaNS5_IJlSC_lEEEaSJ_NS4_8TiledMMAINS4_8MMA_AtomIJNS4_4SM904GMMA26MMA_64x64x32_S32S8S8_SS_TNEEEENS4_6LayoutINS5_IJSC_SC_SC_EEENS5_IJNSA_ILi0EEESS_SS_EEEEENS5_IJNS4_10UnderscoreESV_SV_EEEEENS4_23SM90_TMA_LOAD_MULTICASTENS4_14ComposedLayoutINS4_7SwizzleILi1ELi4ELi3EEENS4_18smem_ptr_flag_bitsILi8EEENSQ_INS5_IJNSA_ILi8EEESH_EEENS5_IJSH_SC_EEEEEEEvNS4_8identityESY_S18_vS19_EENS_8epilogue10collective6detail29Sm90TmaWarpSpecializedAdapterINS1C_15DefaultEpilogueIaSJ_SJ_NS1B_6thread17LinearCombinationIaLi1EiiLNS1G_9ScaleType4KindE0ELNS_15FloatRoundStyleE2EaEENS1_15EpilogueDefaultEEEEEvvEEEEvNT_6ParamsE --------------------------
	.section	.nv.info._ZN7cutlass13device_kernelINS_4gemm6kernel13GemmUniversalIN4cute5tupleIJiiiiEEENS1_10collective13CollectiveMmaINS1_34MainloopSm90TmaGmmaWarpSpecializedILi4ENS5_IJNS4_1CILi2EEESB_NSA_ILi1EEEEEENS1_32KernelTmaWarpSpecializedPingpongEEENS5_IJNSA_ILi64EEESG_NSA_ILi32EEEEEEaNS5_IJlSC_lEEEaSJ_NS4_8TiledMMAINS4_8MMA_AtomIJNS4_4SM904GMMA26MMA_64x64x32_S32S8S8_SS_TNEEEENS4_6LayoutINS5_IJSC_SC_SC_EEENS5_IJNSA_ILi0EEESS_SS_EEEEENS5_IJNS4_10UnderscoreESV_SV_EEEEENS4_23SM90_TMA_LOAD_MULTICASTENS4_14ComposedLayoutINS4_7SwizzleILi1ELi4ELi3EEENS4_18smem_ptr_flag_bitsILi8EEENSQ_INS5_IJNSA_ILi8EEESH_EEENS5_IJSH_SC_EEEEEEEvNS4_8identityESY_S18_vS19_EENS_8epilogue10collective6detail29Sm90TmaWarpSpecializedAdapterINS1C_15DefaultEpilogueIaSJ_SJ_NS1B_6thread17LinearCombinationIaLi1EiiLNS1G_9ScaleType4KindE0ELNS_15FloatRoundStyleE2EaEENS1_15EpilogueDefaultEEEEEvvEEEEvNT_6ParamsE,"",@"SHT_CUDA_INFO"
	.sectionflags	@""
	.align	4


	//----- nvinfo : EIATTR_CUDA_API_VERSION
	.align		4
        /*0000*/ 	.byte	0x04, 0x37
        /*0002*/ 	.short	(.L_21 - .L_20)
.L_20:
        /*0004*/ 	.word	0x00000082


	//----- nvinfo : EIATTR_KPARAM_INFO
	.align		4
.L_21:
        /*0008*/ 	.byte	0x04, 0x17
        /*000a*/ 	.short	(.L_23 - .L_22)
.L_22:
        /*000c*/ 	.word	0x00000000
        /*0010*/ 	.short	0x0000
        /*0012*/ 	.short	0x0070
        /*0014*/ 	.byte	0x00, 0xf0, 0x01, 0x10


	//----- nvinfo : EIATTR_SPARSE_MMA_MASK
	.align		4
.L_23:
        /*0018*/ 	.byte	0x03, 0x50
        /*001a*/ 	.short	0x0000


	//----- nvinfo : EIATTR_MAXREG_COUNT
	.align		4
        /*001c*/ 	.byte	0x03, 0x1b
        /*001e*/ 	.short	0x00a8


	//----- nvinfo : EIATTR_NUM_BARRIERS
	.align		4
        /*0020*/ 	.byte	0x02, 0x4c
        /*0022*/ 	.byte	0x01
	.zero		1


	//----- nvinfo : EIATTR_EXTERNS
	.align		4
        /*0024*/ 	.byte	0x04, 0x0f
        /*0026*/ 	.short	(.L_25 - .L_24)


	//   ....[0]....
	.align		4
.L_24:
        /*0028*/ 	.word	index@(__assertfail)


	//----- nvinfo : EIATTR_MERCURY_ISA_VERSION
	.align		4
.L_25:
        /*002c*/ 	.byte	0x03, 0x5f
        /*002e*/ 	.short	0x0101


	//----- nvinfo : EIATTR_INT_WARP_WIDE_INSTR_OFFSETS
	.align		4
        /*0030*/ 	.byte	0x04, 0x31
        /*0032*/ 	.short	(.L_27 - .L_26)


	//   ....[0]....
.L_26:
        /*0034*/ 	.word	0x000005c0


	//   ....[1]....
        /*0038*/ 	.word	0x00000610


	//   ....[2]....
        /*003c*/ 	.word	0x000006a0


	//   ....[3]....
        /*0040*/ 	.word	0x000006b0


	//   ....[4]....
        /*0044*/ 	.word	0x000006d0


	//   ....[5]....
        /*0048*/ 	.word	0x000006f0


	//   ....[6]....
        /*004c*/ 	.word	0x000007f0


	//   ....[7]....
        /*0050*/ 	.word	0x00000800


	//   ....[8]....
        /*0054*/ 	.word	0x00001ef0


	//----- nvinfo : EIATTR_COOP_GROUP_MASK_REGIDS
	.align		4
.L_27:
        /*0058*/ 	.byte	0x04, 0x29
        /*005a*/ 	.short	(.L_29 - .L_28)


	//   ....[0]....
.L_28:
        /*005c*/ 	.word	0xffffffff


	//   ....[1]....
        /*0060*/ 	.word	0xffffffff


	//   ....[2]....
        /*0064*/ 	.word	0xffffffff


	//   ....[3]....
        /*0068*/ 	.word	0xffffffff


	//   ....[4]....
        /*006c*/ 	.word	0xffffffff


	//   ....[5]....
        /*0070*/ 	.word	0xffffffff


	//   ....[6]....
        /*0074*/ 	.word	0xffffffff


	//----- nvinfo : EIATTR_COOP_GROUP_INSTR_OFFSETS
	.align		4
.L_29:
        /*0078*/ 	.byte	0x04, 0x28
        /*007a*/ 	.short	(.L_31 - .L_30)


	//   ....[0]....
.L_30:
        /*007c*/ 	.word	0x00000060


	//   ....[1]....
        /*0080*/ 	.word	0x00000080


	//   ....[2]....
        /*0084*/ 	.word	0x00000180


	//   ....[3]....
        /*0088*/ 	.word	0x000003a0


	//   ....[4]....
        /*008c*/ 	.word	0x000003e0


	//   ....[5]....
        /*0090*/ 	.word	0x000004c0


	//   ....[6]....
        /*0094*/ 	.word	0x00000980


	//----- nvinfo : EIATTR_REG_RECONFIG
	.align		4
.L_31:
        /*0098*/ 	.byte	0x01, 0x54
	.zero		2


	//----- nvinfo : EIATTR_SYSCALL_OFFSETS
	.align		4
        /*009c*/ 	.byte	0x04, 0x46
        /*009e*/ 	.short	(.L_33 - .L_32)


	//   ....[0]....
.L_32:
        /*00a0*/ 	.word	0x000019d0


	//----- nvinfo : EIATTR_MBARRIER_INSTR_OFFSETS
	.align		4
.L_33:
        /*00a4*/ 	.byte	0x04, 0x39
        /*00a6*/ 	.short	(.L_35 - .L_34)


	//   ....[0]....
.L_34:
        /*00a8*/ 	.word	0x00000300
        /*00ac*/ 	.word	0x000000ff
        /*00b0*/ 	.word	0x00000000
        /*00b4*/ 	.short	0x0100
        /*00b6*/ 	.byte	0x07
	.zero		1


	//   ....[1]....
        /*00b8*/ 	.word	0x00000310
        /*00bc*/ 	.word	0x000000ff
        /*00c0*/ 	.word	0x00000020
        /*00c4*/ 	.short	0x0100
        /*00c6*/ 	.byte	0x07
	.zero		1


	//   ....[2]....
        /*00c8*/ 	.word	0x00000320
        /*00cc*/ 	.word	0x000000ff
        /*00d0*/ 	.word	0x00000008
        /*00d4*/ 	.short	0x0100
        /*00d6*/ 	.byte	0x07
	.zero		1


	//   ....[3]....
        /*00d8*/ 	.word	0x00000330
        /*00dc*/ 	.word	0x000000ff
        /*00e0*/ 	.word	0x00000028
        /*00e4*/ 	.short	0x0100
        /*00e6*/ 	.byte	0x07
	.zero		1


	//   ....[4]....
        /*00e8*/ 	.word	0x00000340
        /*00ec*/ 	.word	0x000000ff
        /*00f0*/ 	.word	0x00000010
        /*00f4*/ 	.short	0x0100
        /*00f6*/ 	.byte	0x07
	.zero		1


	//   ....[5]....
        /*00f8*/ 	.word	0x00000350
        /*00fc*/ 	.word	0x000000ff
        /*0100*/ 	.word	0x00000030
        /*0104*/ 	.short	0x0100
        /*0106*/ 	.byte	0x07
	.zero		1


	//   ....[6]....
        /*0108*/ 	.word	0x00000360
        /*010c*/ 	.word	0x000000ff
        /*0110*/ 	.word	0x00000018
        /*0114*/ 	.short	0x0100
        /*0116*/ 	.byte	0x07
	.zero		1


	//   ....[7]....
        /*0118*/ 	.word	0x00000370
        /*011c*/ 	.word	0x000000ff
        /*0120*/ 	.word	0x00000038
        /*0124*/ 	.short	0x0100
        /*0126*/ 	.byte	0x07
	.zero		1


	//   ....[8]....
        /*0128*/ 	.word	0x00000840
        /*012c*/ 	.word	0x000000ff
        /*0130*/ 	.word	0x00000070
        /*0134*/ 	.short	0x0100
        /*0136*/ 	.byte	0x0c
	.zero		1


	//   ....[9]....
        /*0138*/ 	.word	0x00000890
        /*013c*/ 	.word	0x000000ff
        /*0140*/ 	.word	0x00000078
        /*0144*/ 	.short	0x0100
        /*0146*/ 	.byte	0x0c
	.zero		1


	//   ....[10]....
        /*0148*/ 	.word	0x000008c0
        /*014c*/ 	.word	0x000000ff
        /*0150*/ 	.word	0x00000050
        /*0154*/ 	.short	0x0100
        /*0156*/ 	.byte	0x0d
	.zero		1


	//   ....[11]....
        /*0158*/ 	.word	0x00000910
        /*015c*/ 	.word	0x000000ff
        /*0160*/ 	.word	0x00000058
        /*0164*/ 	.short	0x0100
        /*0166*/ 	.byte	0x0d
	.zero		1


	//   ....[12]....
        /*0168*/ 	.word	0x00000920
        /*016c*/ 	.word	0x000000ff
        /*0170*/ 	.word	0x00000060
        /*0174*/ 	.short	0x0100
        /*0176*/ 	.byte	0x0d
	.zero		1


	//   ....[13]....
        /*0178*/ 	.word	0x00000930
        /*017c*/ 	.word	0x000000ff
        /*0180*/ 	.word	0x00000068
        /*0184*/ 	.short	0x0100
        /*0186*/ 	.byte	0x0d
	.zero		1


	//   ....[14]....
        /*0188*/ 	.word	0x00001890
        /*018c*/ 	.word	0x0000003f
        /*0190*/ 	.word	0xfffffff8
        /*0194*/ 	.short	0x010a
        /*0196*/ 	.byte	0x3f
	.zero		1


	//   ....[15]....
        /*0198*/ 	.word	0x00001a70
        /*019c*/ 	.word	0x00000003
        /*01a0*/ 	.word	0x00000000
        /*01a4*/ 	.short	0x010a
        /*01a6*/ 	.byte	0x3f
	.zero		1


	//   ....[16]....
        /*01a8*/ 	.word	0x00001ab0
        /*01ac*/ 	.word	0x00000003
        /*01b0*/ 	.word	0x00000000
        /*01b4*/ 	.short	0x010a
        /*01b6*/ 	.byte	0x3f
	.zero		1


	//   ....[17]....
        /*01b8*/ 	.word	0x00001c40
        /*01bc*/ 	.word	0x000000ff
        /*01c0*/ 	.word	0x00000000
        /*01c4*/ 	.short	0x010a
        /*01c6*/ 	.byte	0x04
	.zero		1


	//   ....[18]....
        /*01c8*/ 	.word	0x00001c80
        /*01cc*/ 	.word	0x000000ff
        /*01d0*/ 	.word	0x00000000
        /*01d4*/ 	.short	0x010a
        /*01d6*/ 	.byte	0x04
	.zero		1


	//   ....[19]....
        /*01d8*/ 	.word	0x00001d80
        /*01dc*/ 	.word	0x00000005
        /*01e0*/ 	.word	0x00000000
        /*01e4*/ 	.short	0x0101
        /*01e6*/ 	.byte	0x3f
	.zero		1


	//   ....[20]....
        /*01e8*/ 	.word	0x00001e80
        /*01ec*/ 	.word	0x00000044
        /*01f0*/ 	.word	0x00000000
        /*01f4*/ 	.short	0x0101
        /*01f6*/ 	.byte	0x34
	.zero		1


	//   ....[21]....
        /*01f8*/ 	.word	0x00001f70
        /*01fc*/ 	.word	0x00000003
        /*0200*/ 	.word	0x00000000
        /*0204*/ 	.short	0x0101
        /*0206*/ 	.byte	0x3f
	.zero		1


	//   ....[22]....
        /*0208*/ 	.word	0x00001ff0
        /*020c*/ 	.word	0x0000003f
        /*0210*/ 	.word	0x00000008
        /*0214*/ 	.short	0x010a
        /*0216*/ 	.byte	0x3f
	.zero		1


	//   ....[23]....
        /*0218*/ 	.word	0x00003e20
        /*021c*/ 	.word	0x00000040
        /*0220*/ 	.word	0x00000000
        /*0224*/ 	.short	0x0101
        /*0226*/ 	.byte	0x34
	.zero		1


	//   ....[24]....
        /*0228*/ 	.word	0x000048d0
        /*022c*/ 	.word	0x0000000a
        /*0230*/ 	.word	0x00000020
        /*0234*/ 	.short	0x010a
        /*0236*/ 	.byte	0x3f
	.zero		1


	//   ....[25]....
        /*0238*/ 	.word	0x00004c80
        /*023c*/ 	.word	0x00000002
        /*0240*/ 	.word	0x00000078
        /*0244*/ 	.short	0x0101
        /*0246*/ 	.byte	0x3f
	.zero		1


	//   ....[26]....
        /*0248*/ 	.word	0x00005420
        /*024c*/ 	.word	0x00000005
        /*0250*/ 	.word	0x00000000
        /*0254*/ 	.short	0x010a
        /*0256*/ 	.byte	0x3f
	.zero		1


	//   ....[27]....
        /*0258*/ 	.word	0x000054a0
        /*025c*/ 	.word	0x00000007
        /*0260*/ 	.word	0x00000000
        /*0264*/ 	.short	0x010a
        /*0266*/ 	.byte	0x3f
	.zero		1


	//   ....[28]....
        /*0268*/ 	.word	0x00005530
        /*026c*/ 	.word	0x00000006
        /*0270*/ 	.word	0x00000000
        /*0274*/ 	.short	0x010a
        /*0276*/ 	.byte	0x3f
	.zero		1


	//   ....[29]....
        /*0278*/ 	.word	0x000055c0
        /*027c*/ 	.word	0x00000003
        /*0280*/ 	.word	0x00000000
        /*0284*/ 	.short	0x010a
        /*0286*/ 	.byte	0x3f
	.zero		1


	//   ....[30]....
        /*0288*/ 	.word	0x00005620
        /*028c*/ 	.word	0x0000003f
        /*0290*/ 	.word	0xfffffff8
        /*0294*/ 	.short	0x010a
        /*0296*/ 	.byte	0x3f
	.zero		1


	//   ....[31]....
        /*0298*/ 	.word	0x00005670
        /*029c*/ 	.word	0x00000003
        /*02a0*/ 	.word	0x00000000
        /*02a4*/ 	.short	0x010a
        /*02a6*/ 	.byte	0x3f
	.zero		1


	//   ....[32]....
        /*02a8*/ 	.word	0x000056d0
        /*02ac*/ 	.word	0x00000005
        /*02b0*/ 	.word	0x00000000
        /*02b4*/ 	.short	0x010a
        /*02b6*/ 	.byte	0x3f
	.zero		1


	//   ....[33]....
        /*02b8*/ 	.word	0x00005720
        /*02bc*/ 	.word	0x0000003f
        /*02c0*/ 	.word	0x00000008
        /*02c4*/ 	.short	0x010a
        /*02c6*/ 	.byte	0x3f
	.zero		1


	//   ....[34]....
        /*02c8*/ 	.word	0x000057f0
        /*02cc*/ 	.word	0x0000000a
        /*02d0*/ 	.word	0x00000020
        /*02d4*/ 	.short	0x010a
        /*02d6*/ 	.byte	0x3f
	.zero		1


	//   ....[35]....
        /*02d8*/ 	.word	0x000058c0
        /*02dc*/ 	.word	0x00000005
        /*02e0*/ 	.word	0x00000000
        /*02e4*/ 	.short	0x010a
        /*02e6*/ 	.byte	0x3f
	.zero		1


	//   ....[36]....
        /*02e8*/ 	.word	0x00005910
        /*02ec*/ 	.word	0x00000007
        /*02f0*/ 	.word	0x00000000
        /*02f4*/ 	.short	0x010a
        /*02f6*/ 	.byte	0x3f
	.zero		1


	//   ....[37]....
        /*02f8*/ 	.word	0x00005960
        /*02fc*/ 	.word	0x00000006
        /*0300*/ 	.word	0x00000000
        /*0304*/ 	.short	0x010a
        /*0306*/ 	.byte	0x3f
	.zero		1


	//----- nvinfo : EIATTR_NUM_MBARRIERS
	.align		4
.L_35:
        /*0308*/ 	.byte	0x03, 0x38
        /*030a*/ 	.short	0x000e


	//----- nvinfo : EIATTR_EXIT_INSTR_OFFSETS
	.align		4
        /*030c*/ 	.byte	0x04, 0x1c
        /*030e*/ 	.short	(.L_37 - .L_36)


	//   ....[0]....
.L_36:
        /*0310*/ 	.word	0x00001490


	//   ....[1]....
        /*0314*/ 	.word	0x000014f0


	//   ....[2]....
        /*0318*/ 	.word	0x000044c0


	//   ....[3]....
        /*031c*/ 	.word	0x000044f0


	//   ....[4]....
        /*0320*/ 	.word	0x00005610


	//----- nvinfo : EIATTR_MAX_THREADS
	.align		4
.L_37:
        /*0324*/ 	.byte	0x04, 0x05
        /*0326*/ 	.short	(.L_39 - .L_38)
.L_38:
        /*0328*/ 	.word	0x00000180
        /*032c*/ 	.word	0x00000001
        /*0330*/ 	.word	0x00000001


	//----- nvinfo : EIATTR_CRS_STACK_SIZE
	.align		4
.L_39:
        /*0334*/ 	.byte	0x04, 0x1e
        /*0336*/ 	.short	(.L_41 - .L_40)
.L_40:
        /*0338*/ 	.word	0x00000000


	//----- nvinfo : EIATTR_CBANK_PARAM_SIZE
	.align		4
.L_41:
        /*033c*/ 	.byte	0x03, 0x19
        /*033e*/ 	.short	0x0470


	//----- nvinfo : EIATTR_PARAM_CBANK
	.align		4
        /*0340*/ 	.byte	0x04, 0x0a
        /*0342*/ 	.short	(.L_43 - .L_42)
	.align		4
.L_42:
        /*0344*/ 	.word	index@(.nv.constant0._ZN7cutlass13device_kernelINS_4gemm6kernel13GemmUniversalIN4cute5tupleIJiiiiEEENS1_10collective13CollectiveMmaINS1_34MainloopSm90TmaGmmaWarpSpecializedILi4ENS5_IJNS4_1CILi2EEESB_NSA_ILi1EEEEEENS1_32KernelTmaWarpSpecializedPingpongEEENS5_IJNSA_ILi64EEESG_NSA_ILi32EEEEEEaNS5_IJlSC_lEEEaSJ_NS4_8TiledMMAINS4_8MMA_AtomIJNS4_4SM904GMMA26MMA_64x64x32_S32S8S8_SS_TNEEEENS4_6LayoutINS5_IJSC_SC_SC_EEENS5_IJNSA_ILi0EEESS_SS_EEEEENS5_IJNS4_10UnderscoreESV_SV_EEEEENS4_23SM90_TMA_LOAD_MULTICASTENS4_14ComposedLayoutINS4_7SwizzleILi1ELi4ELi3EEENS4_18smem_ptr_flag_bitsILi8EEENSQ_INS5_IJNSA_ILi8EEESH_EEENS5_IJSH_SC_EEEEEEEvNS4_8identityESY_S18_vS19_EENS_8epilogue10collective6detail29Sm90TmaWarpSpecializedAdapterINS1C_15DefaultEpilogueIaSJ_SJ_NS1B_6thread17LinearCombinationIaLi1EiiLNS1G_9ScaleType4KindE0ELNS_15FloatRoundStyleE2EaEENS1_15EpilogueDefaultEEEEEvvEEEEvNT_6ParamsE)
        /*0348*/ 	.short	0x0210
        /*034a*/ 	.short	0x0470


	//----- nvinfo : EIATTR_SW_WAR
	.align		4
.L_43:
        /*034c*/ 	.byte	0x04, 0x36
        /*034e*/ 	.short	(.L_45 - .L_44)
.L_44:
        /*0350*/ 	.word	0x00000008
.L_45:


//--------------------- .nv.callgraph             --------------------------
	.section	.nv.callgraph,"",@"SHT_CUDA_CALLGRAPH"
	.align	4
	.sectionentsize	8
	.align		4
        /*0000*/ 	.word	0x00000000
	.align		4
        /*0004*/ 	.word	0xffffffff
	.align		4
        /*0008*/ 	.word	index@(_ZN7cutlass13device_kernelINS_4gemm6kernel13GemmUniversalIN4cute5tupleIJiiiiEEENS1_10collective13CollectiveMmaINS1_34MainloopSm90TmaGmmaWarpSpecializedILi4ENS5_IJNS4_1CILi2EEESB_NSA_ILi1EEEEEENS1_32KernelTmaWarpSpecializedPingpongEEENS5_IJNSA_ILi64EEESG_NSA_ILi32EEEEEEaNS5_IJlSC_lEEEaSJ_NS4_8TiledMMAINS4_8MMA_AtomIJNS4_4SM904GMMA26MMA_64x64x32_S32S8S8_SS_TNEEEENS4_6LayoutINS5_IJSC_SC_SC_EEENS5_IJNSA_ILi0EEESS_SS_EEEEENS5_IJNS4_10UnderscoreESV_SV_EEEEENS4_23SM90_TMA_LOAD_MULTICASTENS4_14ComposedLayoutINS4_7SwizzleILi1ELi4ELi3EEENS4_18smem_ptr_flag_bitsILi8EEENSQ_INS5_IJNSA_ILi8EEESH_EEENS5_IJSH_SC_EEEEEEEvNS4_8identityESY_S18_vS19_EENS_8epilogue10collective6detail29Sm90TmaWarpSpecializedAdapterINS1C_15DefaultEpilogueIaSJ_SJ_NS1B_6thread17LinearCombinationIaLi1EiiLNS1G_9ScaleType4KindE0ELNS_15FloatRoundStyleE2EaEENS1_15EpilogueDefaultEEEEEvvEEEEvNT_6ParamsE)
	.align		4
        /*000c*/ 	.word	index@(__assertfail)
	.align		4
        /*0010*/ 	.word	0x00000000
	.align		4
        /*0014*/ 	.word	0xfffffffe
	.align		4
        /*0018*/ 	.word	0x00000000
	.align		4
        /*001c*/ 	.word	0xfffffffd
	.align		4
        /*0020*/ 	.word	0x00000000
	.align		4
        /*0024*/ 	.word	0xfffffffc


//--------------------- .nv.constant4             --------------------------
	.section	.nv.constant4,"a",@progbits
	.align	8
	.align		8
.nv.constant4:
        /*0000*/ 	.dword	__assertfail
	.align		8
        /*0008*/ 	.dword	__unnamed_1
	.align		8
        /*0010*/ 	.dword	_ZN39_INTERNAL_5f13edb4_4_k_cu_56e1e4f7_51904cuda3std3__45__cpo5beginE
	.align		8
        /*0018*/ 	.dword	_ZN39_INTERNAL_5f13edb4_4_k_cu_56e1e4f7_51904cuda3std3__45__cpo3endE
	.align		8
        /*0020*/ 	.dword	_ZN39_INTERNAL_5f13edb4_4_k_cu_56e1e4f7_51904cuda3std3__45__cpo6cbeginE
	.align		8
        /*0028*/ 	.dword	_ZN39_INTERNAL_5f13edb4_4_k_cu_56e1e4f7_51904cuda3std3__45__cpo4cendE
	.align		8
        /*0030*/ 	.dword	_ZN39_INTERNAL_5f13edb4_4_k_cu_56e1e4f7_51904cuda3std3__441_GLOBAL__N__5f13edb4_4_k_cu_56e1e4f7_51906ignoreE
	.align		8
        /*0038*/ 	.dword	_ZN39_INTERNAL_5f13edb4_4_k_cu_56e1e4f7_51904cuda3std3__419piecewise_constructE
	.align		8
        /*0040*/ 	.dword	_ZN39_INTERNAL_5f13edb4_4_k_cu_56e1e4f7_51904cuda3std3__48in_placeE
	.align		8
        /*0048*/ 	.dword	_ZN39_INTERNAL_5f13edb4_4_k_cu_56e1e4f7_51904cuda3std6ranges3__45__cpo4swapE
	.align		8
        /*0050*/ 	.dword	_ZN39_INTERNAL_5f13edb4_4_k_cu_56e1e4f7_51904cuda3std6ranges3__45__cpo9iter_moveE
	.align		8
        /*0058*/ 	.dword	_ZN39_INTERNAL_5f13edb4_4_k_cu_56e1e4f7_51904cute7productE
	.align		8
        /*0060*/ 	.dword	_ZN39_INTERNAL_5f13edb4_4_k_cu_56e1e4f7_51904cute1_E
	.align		8
        /*0068*/ 	.dword	$str$22
	.align		8
        /*0070*/ 	.dword	$str$23


//--------------------- .text._ZN7cutlass13device_kernelINS_4gemm6kernel13GemmUniversalIN4cute5tupleIJiiiiEEENS1_10collective13CollectiveMmaINS1_34MainloopSm90TmaGmmaWarpSpecializedILi4ENS5_IJNS4_1CILi2EEESB_NSA_ILi1EEEEEENS1_32KernelTmaWarpSpecializedPingpongEEENS5_IJNSA_ILi64EEESG_NSA_ILi32EEEEEEaNS5_IJlSC_lEEEaSJ_NS4_8TiledMMAINS4_8MMA_AtomIJNS4_4SM904GMMA26MMA_64x64x32_S32S8S8_SS_TNEEEENS4_6LayoutINS5_IJSC_SC_SC_EEENS5_IJNSA_ILi0EEESS_SS_EEEEENS5_IJNS4_10UnderscoreESV_SV_EEEEENS4_23SM90_TMA_LOAD_MULTICASTENS4_14ComposedLayoutINS4_7SwizzleILi1ELi4ELi3EEENS4_18smem_ptr_flag_bitsILi8EEENSQ_INS5_IJNSA_ILi8EEESH_EEENS5_IJSH_SC_EEEEEEEvNS4_8identityESY_S18_vS19_EENS_8epilogue10collective6detail29Sm90TmaWarpSpecializedAdapterINS1C_15DefaultEpilogueIaSJ_SJ_NS1B_6thread17LinearCombinationIaLi1EiiLNS1G_9ScaleType4KindE0ELNS_15FloatRoundStyleE2EaEENS1_15EpilogueDefaultEEEEEvvEEEEvNT_6ParamsE --------------------------
	.section	.text._ZN7cutlass13device_kernelINS_4gemm6kernel13GemmUniversalIN4cute5tupleIJiiiiEEENS1_10collective13CollectiveMmaINS1_34MainloopSm90TmaGmmaWarpSpecializedILi4ENS5_IJNS4_1CILi2EEESB_NSA_ILi1EEEEEENS1_32KernelTmaWarpSpecializedPingpongEEENS5_IJNSA_ILi64EEESG_NSA_ILi32EEEEEEaNS5_IJlSC_lEEEaSJ_NS4_8TiledMMAINS4_8MMA_AtomIJNS4_4SM904GMMA26MMA_64x64x32_S32S8S8_SS_TNEEEENS4_6LayoutINS5_IJSC_SC_SC_EEENS5_IJNSA_ILi0EEESS_SS_EEEEENS5_IJNS4_10UnderscoreESV_SV_EEEEENS4_23SM90_TMA_LOAD_MULTICASTENS4_14ComposedLayoutINS4_7SwizzleILi1ELi4ELi3EEENS4_18smem_ptr_flag_bitsILi8EEENSQ_INS5_IJNSA_ILi8EEESH_EEENS5_IJSH_SC_EEEEEEEvNS4_8identityESY_S18_vS19_EENS_8epilogue10collective6detail29Sm90TmaWarpSpecializedAdapterINS1C_15DefaultEpilogueIaSJ_SJ_NS1B_6thread17LinearCombinationIaLi1EiiLNS1G_9ScaleType4KindE0ELNS_15FloatRoundStyleE2EaEENS1_15EpilogueDefaultEEEEEvvEEEEvNT_6ParamsE,"ax",@progbits
	.align	128
.text._ZN7cutlass13device_kernelINS_4gemm6kernel13GemmUniversalIN4cute5tupleIJiiiiEEENS1_10collective13CollectiveMmaINS1_34MainloopSm90TmaGmmaWarpSpecializedILi4ENS5_IJNS4_1CILi2EEESB_NSA_ILi1EEEEEENS1_32KernelTmaWarpSpecializedPingpongEEENS5_IJNSA_ILi64EEESG_NSA_ILi32EEEEEEaNS5_IJlSC_lEEEaSJ_NS4_8TiledMMAINS4_8MMA_AtomIJNS4_4SM904GMMA26MMA_64x64x32_S32S8S8_SS_TNEEEENS4_6LayoutINS5_IJSC_SC_SC_EEENS5_IJNSA_ILi0EEESS_SS_EEEEENS5_IJNS4_10UnderscoreESV_SV_EEEEENS4_23SM90_TMA_LOAD_MULTICASTENS4_14ComposedLayoutINS4_7SwizzleILi1ELi4ELi3EEENS4_18smem_ptr_flag_bitsILi8EEENSQ_INS5_IJNSA_ILi8EEESH_EEENS5_IJSH_SC_EEEEEEEvNS4_8identityESY_S18_vS19_EENS_8epilogue10collective6detail29Sm90TmaWarpSpecializedAdapterINS1C_15DefaultEpilogueIaSJ_SJ_NS1B_6thread17LinearCombinationIaLi1EiiLNS1G_9ScaleType4KindE0ELNS_15FloatRoundStyleE2EaEENS1_15EpilogueDefaultEEEEEvvEEEEvNT_6ParamsE:
        .type           _ZN7cutlass13device_kernelINS_4gemm6kernel13GemmUniversalIN4cute5tupleIJiiiiEEENS1_10collective13CollectiveMmaINS1_34MainloopSm90TmaGmmaWarpSpecializedILi4ENS5_IJNS4_1CILi2EEESB_NSA_ILi1EEEEEENS1_32KernelTmaWarpSpecializedPingpongEEENS5_IJNSA_ILi64EEESG_NSA_ILi32EEEEEEaNS5_IJlSC_lEEEaSJ_NS4_8TiledMMAINS4_8MMA_AtomIJNS4_4SM904GMMA26MMA_64x64x32_S32S8S8_SS_TNEEEENS4_6LayoutINS5_IJSC_SC_SC_EEENS5_IJNSA_ILi0EEESS_SS_EEEEENS5_IJNS4_10UnderscoreESV_SV_EEEEENS4_23SM90_TMA_LOAD_MULTICASTENS4_14ComposedLayoutINS4_7SwizzleILi1ELi4ELi3EEENS4_18smem_ptr_flag_bitsILi8EEENSQ_INS5_IJNSA_ILi8EEESH_EEENS5_IJSH_SC_EEEEEEEvNS4_8identityESY_S18_vS19_EENS_8epilogue10collective6detail29Sm90TmaWarpSpecializedAdapterINS1C_15DefaultEpilogueIaSJ_SJ_NS1B_6thread17LinearCombinationIaLi1EiiLNS1G_9ScaleType4KindE0ELNS_15FloatRoundStyleE2EaEENS1_15EpilogueDefaultEEEEEvvEEEEvNT_6ParamsE,@function
        .size           _ZN7cutlass13device_kernelINS_4gemm6kernel13GemmUniversalIN4cute5tupleIJiiiiEEENS1_10collective13CollectiveMmaINS1_34MainloopSm90TmaGmmaWarpSpecializedILi4ENS5_IJNS4_1CILi2EEESB_NSA_ILi1EEEEEENS1_32KernelTmaWarpSpecializedPingpongEEENS5_IJNSA_ILi64EEESG_NSA_ILi32EEEEEEaNS5_IJlSC_lEEEaSJ_NS4_8TiledMMAINS4_8MMA_AtomIJNS4_4SM904GMMA26MMA_64x64x32_S32S8S8_SS_TNEEEENS4_6LayoutINS5_IJSC_SC_SC_EEENS5_IJNSA_ILi0EEESS_SS_EEEEENS5_IJNS4_10UnderscoreESV_SV_EEEEENS4_23SM90_TMA_LOAD_MULTICASTENS4_14ComposedLayoutINS4_7SwizzleILi1ELi4ELi3EEENS4_18smem_ptr_flag_bitsILi8EEENSQ_INS5_IJNSA_ILi8EEESH_EEENS5_IJSH_SC_EEEEEEEvNS4_8identityESY_S18_vS19_EENS_8epilogue10collective6detail29Sm90TmaWarpSpecializedAdapterINS1C_15DefaultEpilogueIaSJ_SJ_NS1B_6thread17LinearCombinationIaLi1EiiLNS1G_9ScaleType4KindE0ELNS_15FloatRoundStyleE2EaEENS1_15EpilogueDefaultEEEEEvvEEEEvNT_6ParamsE,(.L_x_140 - _ZN7cutlass13device_kernelINS_4gemm6kernel13GemmUniversalIN4cute5tupleIJiiiiEEENS1_10collective13CollectiveMmaINS1_34MainloopSm90TmaGmmaWarpSpecializedILi4ENS5_IJNS4_1CILi2EEESB_NSA_ILi1EEEEEENS1_32KernelTmaWarpSpecializedPingpongEEENS5_IJNSA_ILi64EEESG_NSA_ILi32EEEEEEaNS5_IJlSC_lEEEaSJ_NS4_8TiledMMAINS4_8MMA_AtomIJNS4_4SM904GMMA26MMA_64x64x32_S32S8S8_SS_TNEEEENS4_6LayoutINS5_IJSC_SC_SC_EEENS5_IJNSA_ILi0EEESS_SS_EEEEENS5_IJNS4_10UnderscoreESV_SV_EEEEENS4_23SM90_TMA_LOAD_MULTICASTENS4_14ComposedLayoutINS4_7SwizzleILi1ELi4ELi3EEENS4_18smem_ptr_flag_bitsILi8EEENSQ_INS5_IJNSA_ILi8EEESH_EEENS5_IJSH_SC_EEEEEEEvNS4_8identityESY_S18_vS19_EENS_8epilogue10collective6detail29Sm90TmaWarpSpecializedAdapterINS1C_15DefaultEpilogueIaSJ_SJ_NS1B_6thread17LinearCombinationIaLi1EiiLNS1G_9ScaleType4KindE0ELNS_15FloatRoundStyleE2EaEENS1_15EpilogueDefaultEEEEEvvEEEEvNT_6ParamsE)
        .other          _ZN7cutlass13device_kernelINS_4gemm6kernel13GemmUniversalIN4cute5tupleIJiiiiEEENS1_10collective13CollectiveMmaINS1_34MainloopSm90TmaGmmaWarpSpecializedILi4ENS5_IJNS4_1CILi2EEESB_NSA_ILi1EEEEEENS1_32KernelTmaWarpSpecializedPingpongEEENS5_IJNSA_ILi64EEESG_NSA_ILi32EEEEEEaNS5_IJlSC_lEEEaSJ_NS4_8TiledMMAINS4_8MMA_AtomIJNS4_4SM904GMMA26MMA_64x64x32_S32S8S8_SS_TNEEEENS4_6LayoutINS5_IJSC_SC_SC_EEENS5_IJNSA_ILi0EEESS_SS_EEEEENS5_IJNS4_10UnderscoreESV_SV_EEEEENS4_23SM90_TMA_LOAD_MULTICASTENS4_14ComposedLayoutINS4_7SwizzleILi1ELi4ELi3EEENS4_18smem_ptr_flag_bitsILi8EEENSQ_INS5_IJNSA_ILi8EEESH_EEENS5_IJSH_SC_EEEEEEEvNS4_8identityESY_S18_vS19_EENS_8epilogue10collective6detail29Sm90TmaWarpSpecializedAdapterINS1C_15DefaultEpilogueIaSJ_SJ_NS1B_6thread17LinearCombinationIaLi1EiiLNS1G_9ScaleType4KindE0ELNS_15FloatRoundStyleE2EaEENS1_15EpilogueDefaultEEEEEvvEEEEvNT_6ParamsE,@"STO_CUDA_ENTRY STV_DEFAULT"
_ZN7cutlass13device_kernelINS_4gemm6kernel13GemmUniversalIN4cute5tupleIJiiiiEEENS1_10collective13CollectiveMmaINS1_34MainloopSm90TmaGmmaWarpSpecializedILi4ENS5_IJNS4_1CILi2EEESB_NSA_ILi1EEEEEENS1_32KernelTmaWarpSpecializedPingpongEEENS5_IJNSA_ILi64EEESG_NSA_ILi32EEEEEEaNS5_IJlSC_lEEEaSJ_NS4_8TiledMMAINS4_8MMA_AtomIJNS4_4SM904GMMA26MMA_64x64x32_S32S8S8_SS_TNEEEENS4_6LayoutINS5_IJSC_SC_SC_EEENS5_IJNSA_ILi0EEESS_SS_EEEEENS5_IJNS4_10UnderscoreESV_SV_EEEEENS4_23SM90_TMA_LOAD_MULTICASTENS4_14ComposedLayoutINS4_7SwizzleILi1ELi4ELi3EEENS4_18smem_ptr_flag_bitsILi8EEENSQ_INS5_IJNSA_ILi8EEESH_EEENS5_IJSH_SC_EEEEEEEvNS4_8identityESY_S18_vS19_EENS_8epilogue10collective6detail29Sm90TmaWarpSpecializedAdapterINS1C_15DefaultEpilogueIaSJ_SJ_NS1B_6thread17LinearCombinationIaLi1EiiLNS1G_9ScaleType4KindE0ELNS_15FloatRoundStyleE2EaEENS1_15EpilogueDefaultEEEEEvvEEEEvNT_6ParamsE:
[----:B------:R-:W0:Y:S01]  /*0000*/  LDC R1, c[0x0][0x28] ;  /* 0x00000a00ff017b82 */ /* 0x000e220000000800 */
[----:B------:R-:W1:Y:S01]  /*0010*/  S2R R0, SR_TID.X ;  /* 0x0000000000007919 */ /* 0x000e620000002100 */
[----:B------:R-:W-:Y:S01]  /*0020*/  ELECT P0, URZ, PT ;  /* 0x00000000003f782f */ /* 0x000fe20003800000 */
[----:B------:R-:W-:Y:S01]  /*0030*/  BSSY B0, `(.L_x_0) ;  /* 0x0000014000007945 */ /* 0x000fe20003800000 */
[--C-:B-1----:R-:W-:Y:S02]  /*0040*/  SHF.R.U32.HI R2, RZ, 0x5, R0.reuse ;  /* 0x00000005ff027819 */ /* 0x102fe40000011600 */
[----:B------:R-:W-:-:S03]  /*0050*/  SHF.R.U32.HI R4, RZ, 0x7, R0 ;  /* 0x00000007ff047819 */ /* 0x000fc60000011600 */
[----:B------:R-:W1:Y:S02]  /*0060*/  SHFL.IDX PT, R3, R2, RZ, 0x1f ;  /* 0x00001fff02037589 */ /* 0x000e6400000e0000 */
[----:B-1----:R-:W-:Y:S02]  /*0070*/  R2UR UR6, R3 ;  /* 0x00000000030672ca */ /* 0x002fe400000e0000 */
[----:B------:R1:W2:Y:S11]  /*0080*/  SHFL.IDX PT, R3, R4, RZ, 0x1f ;  /* 0x00001fff04037589 */ /* 0x0002b600000e0000 */
[----:B------:R-:W-:-:S02]  /*0090*/  USHF.R.S32.HI UR4, URZ, 0x1f, UR6 ;  /* 0x0000001f3f047899 */ /* 0x000fc40008011406 */
[----:B------:R-:W-:Y:S02]  /*00a0*/  ISETP.NE.OR P0, PT, RZ, UR6, !P0 ;  /* 0x00000006ff007c0c */ /* 0x000fe4000c705670 */
[----:B------:R-:W-:-:S04]  /*00b0*/  ULEA.HI UR4, UR4, UR6, URZ, 0x2 ;  /* 0x0000000604047291 */ /* 0x000fc8000f8f103f */
[----:B------:R-:W-:-:S04]  /*00c0*/  ULOP3.LUT UR4, UR4, 0xfffffffc, URZ, 0xc0, !UPT ;  /* 0xfffffffc04047892 */ /* 0x000fc8000f8ec03f */
[----:B------:R-:W-:-:S03]  /*00d0*/  UIADD3 UR6, UR6, -UR4, URZ ;  /* 0x8000000406067290 */ /* 0x000fc6000fffe03f */
[----:B012---:R-:W-:Y:S09]  /*00e0*/  @P0 BRA `(.L_x_1) ;  /* 0x0000000000200947 */ /* 0x007ff20003800000 */
[----:B------:R-:W-:Y:S02]  /*00f0*/  ULDC.64 UR4, c[0x0][0x198] ;  /* 0x0000660000047ab9 */ /* 0x000fe40000000a00 */
[----:B------:R-:W-:Y:S02]  /*0100*/  UIADD3 UR8, UP0, UR4, 0xf0, URZ ;  /* 0x000000f004087890 */ /* 0x000fe4000ff1e03f */
[----:B------:R-:W-:Y:S02]  /*0110*/  UIADD3 UR4, UP1, UR4, 0x1f0, URZ ;  /* 0x000001f004047890 */ /* 0x000fe4000ff3e03f */
[----:B------:R-:W-:Y:S02]  /*0120*/  UIADD3.X UR9, URZ, UR5, URZ, UP0, !UPT ;  /* 0x000000053f097290 */ /* 0x000fe400087fe43f */
[----:B------:R-:W-:-:S07]  /*0130*/  UIADD3.X UR5, URZ, UR5, URZ, UP1, !UPT ;  /* 0x000000053f057290 */ /* 0x000fce0008ffe43f */
[----:B------:R0:W-:Y:S02]  /*0140*/  UTMACCTL.PF [UR8] ;  /* 0x00000000080079b9 */ /* 0x0001e40008040000 */
[----:B------:R0:W-:Y:S02]  /*0150*/  UTMACCTL.PF [UR4] ;  /* 0x00000000040079b9 */ /* 0x0001e40008040000 */
[----:B0-----:R-:W-:Y:S01]  /*0160*/  NOP ;  /* 0x0000000000007918 */ /* 0x001fe20000000000 */
.L_x_1:
[----:B------:R-:W-:Y:S05]  /*0170*/  BSYNC B0 ;  /* 0x0000000000007941 */ /* 0x000fea0003800000 */
.L_x_0:
[----:B------:R-:W0:Y:S01]  /*0180*/  SHFL.IDX PT, R5, R2, RZ, 0x1f ;  /* 0x00001fff02057589 */ /* 0x000e2200000e0000 */
[----:B------:R-:W-:Y:S01]  /*0190*/  R2UR UR19, R3 ;  /* 0x00000000031372ca */ /* 0x000fe200000e0000 */
[----:B------:R-:W-:-:S04]  /*01a0*/  UISETP.NE.AND UP0, UPT, UR6, 0x3, UPT ;  /* 0x000000030600788c */ /* 0x000fc8000bf05270 */
[----:B------:R-:W-:-:S08]  /*01b0*/  UISETP.EQ.OR UP0, UPT, UR6, URZ, !UP0 ;  /* 0x0000003f0600728c */ /* 0x000fd0000c702670 */
[----:B------:R-:W-:Y:S02]  /*01c0*/  UIADD3 UR14, UR19, -0x1, URZ ;  /* 0xffffffff130e7890 */ /* 0x000fe4000fffe03f */
[----:B------:R-:W-:Y:S02]  /*01d0*/  UISETP.EQ.AND UP0, UPT, UR19, URZ, UP0 ;  /* 0x0000003f1300728c */ /* 0x000fe40008702270 */
[----:B------:R-:W-:Y:S02]  /*01e0*/  UISETP.GE.U32.AND UP1, UPT, UR14, 0x2, UPT ;  /* 0x000000020e00788c */ /* 0x000fe4000bf26070 */
[----:B------:R-:W-:Y:S01]  /*01f0*/  USEL UR46, URZ, 0x1, !UP0 ;  /* 0x000000013f2e7887 */ /* 0x000fe2000c000000 */
[----:B0-----:R-:W-:-:S03]  /*0200*/  ISETP.NE.AND P0, PT, R5, RZ, PT ;  /* 0x000000ff0500720c */ /* 0x001fc60003f05270 */
[----:B------:R-:W-:-:S10]  /*0210*/  USEL UR46, UR46, 0x2, UP1 ;  /* 0x000000022e2e7887 */ /* 0x000fd40008800000 */
[----:B------:R-:W-:Y:S05]  /*0220*/  @P0 BRA `(.L_x_2) ;  /* 0x0000000000580947 */ /* 0x000fea0003800000 */
[----:B------:R-:W0:Y:S01]  /*0230*/  S2UR UR7, SR_CgaCtaId ;  /* 0x00000000000779c3 */ /* 0x000e220000008800 */
[----:B------:R-:W-:Y:S01]  /*0240*/  UMOV UR4, 0x400 ;  /* 0x0000040000047882 */ /* 0x000fe20000000000 */
[----:B------:R-:W-:Y:S01]  /*0250*/  UMOV UR5, 0x1 ;  /* 0x0000000100057882 */ /* 0x000fe20000000000 */
[----:B------:R-:W-:Y:S01]  /*0260*/  UMOV UR8, 0x3 ;  /* 0x0000000300087882 */ /* 0x000fe20000000000 */
[----:B------:R-:W-:Y:S01]  /*0270*/  ELECT P0, URZ, PT ;  /* 0x00000000003f782f */ /* 0x000fe20003800000 */
[----:B------:R-:W-:-:S04]  /*0280*/  UIADD3 UR8, -UR8, 0x100000, URZ ;  /* 0x0010000008087890 */ /* 0x000fc8000fffe13f */
[----:B------:R-:W-:Y:S02]  /*0290*/  USHF.L.U32 UR9, UR8, 0xb, URZ ;  /* 0x0000000b08097899 */ /* 0x000fe4000800063f */
[----:B------:R-:W-:Y:S02]  /*02a0*/  USHF.L.U32 UR8, UR8, 0x1, URZ ;  /* 0x0000000108087899 */ /* 0x000fe4000800063f */
[----:B0-----:R-:W-:Y:S02]  /*02b0*/  ULEA UR7, UR7, UR4, 0x18 ;  /* 0x0000000407077291 */ /* 0x001fe4000f8ec03f */
[----:B------:R-:W-:-:S04]  /*02c0*/  UIADD3 UR4, -UR5, 0x100000, URZ ;  /* 0x0010000005047890 */ /* 0x000fc8000fffe13f */
[----:B------:R-:W-:Y:S02]  /*02d0*/  USHF.L.U32 UR5, UR4, 0xb, URZ ;  /* 0x0000000b04057899 */ /* 0x000fe4000800063f */
[----:B------:R-:W-:Y:S01]  /*02e0*/  USHF.L.U32 UR4, UR4, 0x1, URZ ;  /* 0x0000000104047899 */ /* 0x000fe2000800063f */
[----:B------:R-:W0:Y:S11]  /*02f0*/  FENCE.VIEW.ASYNC.S ;  /* 0x00000000000073c6 */ /* 0x000e360000000000 */
[----:B0-----:R0:W1:Y:S01]  /*0300*/  SYNCS.EXCH.64 URZ, [UR7], UR4 ;  /* 0x00000004073f75b2 */ /* 0x0010620008000100 */
[----:B------:R0:W2:Y:S01]  /*0310*/  SYNCS.EXCH.64 URZ, [UR7+0x20], UR8 ;  /* 0x00002008073f75b2 */ /* 0x0000a20008000100 */
[----:B------:R0:W3:Y:S01]  /*0320*/  SYNCS.EXCH.64 URZ, [UR7+0x8], UR4 ;  /* 0x00000804073f75b2 */ /* 0x0000e20008000100 */
[----:B------:R0:W4:Y:S01]  /*0330*/  SYNCS.EXCH.64 URZ, [UR7+0x28], UR8 ;  /* 0x00002808073f75b2 */ /* 0x0001220008000100 */
[----:B------:R0:W0:Y:S01]  /*0340*/  SYNCS.EXCH.64 URZ, [UR7+0x10], UR4 ;  /* 0x00001004073f75b2 */ /* 0x0000220008000100 */
[----:B------:R0:W0:Y:S01]  /*0350*/  SYNCS.EXCH.64 URZ, [UR7+0x30], UR8 ;  /* 0x00003008073f75b2 */ /* 0x0000220008000100 */
[----:B------:R0:W0:Y:S01]  /*0360*/  SYNCS.EXCH.64 URZ, [UR7+0x18], UR4 ;  /* 0x00001804073f75b2 */ /* 0x0000220008000100 */
[----:B------:R0:W0:Y:S01]  /*0370*/  SYNCS.EXCH.64 URZ, [UR7+0x38], UR8 ;  /* 0x00003808073f75b2 */ /* 0x0000220008000100 */
[----:B------:R-:W-:Y:S01]  /*0380*/  NOP ;  /* 0x0000000000007918 */ /* 0x000fe20000000000 */
.L_x_2:
[----:B------:R-:W5:Y:S01]  /*0390*/  S2UR UR15, SR_CTAID.X ;  /* 0x00000000000f79c3 */ /* 0x000f620000002500 */
[----:B------:R-:W1:Y:S01]  /*03a0*/  SHFL.IDX PT, R8, R2, RZ, 0x1f ;  /* 0x00001fff02087589 */ /* 0x000e6200000e0000 */
[----:B------:R-:W-:Y:S01]  /*03b0*/  SHF.R.S32.HI R3, RZ, 0x1f, R0 ;  /* 0x0000001fff037819 */ /* 0x000fe20000011400 */
[----:B0-----:R-:W-:Y:S01]  /*03c0*/  ULDC UR4, c[0x0][0x150] ;  /* 0x0000540000047ab9 */ /* 0x001fe20000000800 */
[----:B------:R-:W-:Y:S01]  /*03d0*/  ELECT P0, URZ, PT ;  /* 0x00000000003f782f */ /* 0x000fe20003800000 */
[----:B------:R0:W2:Y:S01]  /*03e0*/  SHFL.IDX PT, R9, R2, RZ, 0x1f ;  /* 0x00001fff02097589 */ /* 0x0000a200000e0000 */
[----:B------:R-:W-:Y:S02]  /*03f0*/  LEA.HI R3, R3, R0, RZ, 0x7 ;  /* 0x0000000003037211 */ /* 0x000fe400078f38ff */
[----:B------:R-:W-:Y:S01]  /*0400*/  ELECT P1, URZ, PT ;  /* 0x00000000003f782f */ /* 0x000fe20003820000 */
[----:B------:R-:W3:Y:S01]  /*0410*/  S2UR UR8, SR_CTAID.Y ;  /* 0x00000000000879c3 */ /* 0x000ee20000002600 */
[----:B------:R-:W-:Y:S01]  /*0420*/  ULDC UR7, c[0x0][0x144] ;  /* 0x0000510000077ab9 */ /* 0x000fe20000000800 */
[----:B------:R-:W-:Y:S01]  /*0430*/  LOP3.LUT R3, R3, 0xffffff80, RZ, 0xc0, !PT ;  /* 0xffffff8003037812 */ /* 0x000fe200078ec0ff */
[----:B------:R-:W-:Y:S01]  /*0440*/  UMOV UR18, 0x80 ;  /* 0x0000008000127882 */ /* 0x000fe20000000000 */
[----:B------:R-:W-:Y:S01]  /*0450*/  NOP ;  /* 0x0000000000007918 */ /* 0x000fe20000000000 */
[----:B0-----:R-:W-:Y:S01]  /*0460*/  SHF.R.S32.HI R2, RZ, 0x1f, R5 ;  /* 0x0000001fff027819 */ /* 0x001fe20000011405 */
[----:B------:R-:W-:Y:S01]  /*0470*/  NOP ;  /* 0x0000000000007918 */ /* 0x000fe20000000000 */
[----:B------:R-:W-:Y:S01]  /*0480*/  IMAD.IADD R3, R0, 0x1, -R3 ;  /* 0x0000000100037824 */ /* 0x000fe200078e0a03 */
[----:B------:R-:W-:Y:S01]  /*0490*/  ULDC UR17, c[0x0][0x148] ;  /* 0x0000520000117ab9 */ /* 0x000fe20000000800 */
[----:B------:R-:W-:Y:S01]  /*04a0*/  LEA.HI R2, R2, R5, RZ, 0x2 ;  /* 0x0000000502027211 */ /* 0x000fe200078f10ff */
[----:B------:R-:W-:Y:S01]  /*04b0*/  IMAD.MOV.U32 R23, RZ, RZ, 0x1 ;  /* 0x00000001ff177424 */ /* 0x000fe200078e00ff */
[----:B------:R0:W0:Y:S01]  /*04c0*/  SHFL.IDX PT, R63, R4, RZ, 0x1f ;  /* 0x00001fff043f7589 */ /* 0x00002200000e0000 */
[----:B------:R-:W-:-:S02]  /*04d0*/  SHF.R.S32.HI R6, RZ, 0x1f, R3 ;  /* 0x0000001fff067819 */ /* 0x000fc40000011403 */
[----:B------:R-:W-:Y:S02]  /*04e0*/  LOP3.LUT R2, R2, 0x3ffffffc, RZ, 0xc0, !PT ;  /* 0x3ffffffc02027812 */ /* 0x000fe400078ec0ff */
[----:B-----5:R-:W-:Y:S02]  /*04f0*/  I2FP.F32.U32 R10, UR15 ;  /* 0x0000000f000a7c45 */ /* 0x020fe40008201000 */
[----:B------:R-:W-:Y:S01]  /*0500*/  LEA.HI R7, R6, R3, RZ, 0x3 ;  /* 0x0000000306077211 */ /* 0x000fe200078f18ff */
[----:B------:R-:W-:Y:S01]  /*0510*/  IMAD.IADD R2, R5, 0x1, -R2 ;  /* 0x0000000105027824 */ /* 0x000fe200078e0a02 */
[----:B-1----:R-:W-:Y:S01]  /*0520*/  ISETP.NE.OR P0, PT, R8, RZ, !P0 ;  /* 0x000000ff0800720c */ /* 0x002fe20004705670 */
[----:B------:R-:W-:Y:S01]  /*0530*/  FMUL R10, R10, UR4 ;  /* 0x000000040a0a7c20 */ /* 0x000fe20008400000 */
[--C-:B------:R-:W-:Y:S01]  /*0540*/  SHF.R.S32.HI R8, RZ, 0x3, R7.reuse ;  /* 0x00000003ff087819 */ /* 0x100fe20000011407 */
[----:B------:R-:W-:Y:S01]  /*0550*/  ULDC UR4, c[0x0][0x154] ;  /* 0x0000550000047ab9 */ /* 0x000fe20000000800 */
[----:B------:R-:W-:-:S02]  /*0560*/  SHF.R.S32.HI R7, RZ, 0x1f, R7 ;  /* 0x0000001fff077819 */ /* 0x000fc40000011407 */
[----:B--2---:R-:W-:Y:S01]  /*0570*/  ISETP.NE.OR P1, PT, R9, RZ, !P1 ;  /* 0x000000ff0900720c */ /* 0x004fe20004f25670 */
[----:B------:R-:W1:Y:S01]  /*0580*/  F2I.U32.TRUNC.NTZ R10, R10 ;  /* 0x0000000a000a7305 */ /* 0x000e62000020f000 */
[----:B------:R-:W-:Y:S02]  /*0590*/  LEA.HI R7, R7, R8, RZ, 0x2 ;  /* 0x0000000807077211 */ /* 0x000fe400078f10ff */
[----:B---3--:R-:W-:Y:S02]  /*05a0*/  I2FP.F32.U32 R9, UR8 ;  /* 0x0000000800097c45 */ /* 0x008fe40008201000 */
[----:B------:R-:W-:Y:S01]  /*05b0*/  LOP3.LUT R7, R7, 0xfffffffc, RZ, 0xc0, !PT ;  /* 0xfffffffc07077812 */ /* 0x000fe200078ec0ff */
[----:B------:R-:W-:Y:S01]  /*05c0*/  VOTEU.ALL UP0, P0 ;  /* 0x00000000003f7886 */ /* 0x000fe20000000000 */
[----:B------:R-:W-:Y:S01]  /*05d0*/  ISETP.NE.AND P2, PT, RZ, UR19, PT ;  /* 0x00000013ff007c0c */ /* 0x000fe2000bf45270 */
[----:B------:R-:W-:Y:S02]  /*05e0*/  FMUL R9, R9, UR4 ;  /* 0x0000000409097c20 */ /* 0x000fe40008400000 */
[----:B------:R-:W-:Y:S01]  /*05f0*/  IMAD.IADD R7, R8, 0x1, -R7 ;  /* 0x0000000108077824 */ /* 0x000fe200078e0a07 */
[----:B------:R-:W2:Y:S01]  /*0600*/  @!UP0 S2UR UR11, SR_CgaCtaId ;  /* 0x00000000000b89c3 */ /* 0x000ea20000008800 */
[----:B------:R-:W-:Y:S01]  /*0610*/  VOTEU.ALL UP1, P1 ;  /* 0x00000000003f7886 */ /* 0x000fe20000820000 */
[----:B------:R-:W-:Y:S01]  /*0620*/  @!UP0 UMOV UR10, 0x400 ;  /* 0x00000400000a8882 */ /* 0x000fe20000000000 */
[----:B------:R-:W-:Y:S01]  /*0630*/  IMAD R2, R2, 0x4, R7 ;  /* 0x0000000402027824 */ /* 0x000fe200078e0207 */
[----:B-1----:R-:W-:Y:S01]  /*0640*/  R2UR UR4, R10 ;  /* 0x000000000a0472ca */ /* 0x002fe200000e0000 */
[----:B------:R-:W1:Y:S01]  /*0650*/  F2I.U32.TRUNC.NTZ R9, R9 ;  /* 0x0000000900097305 */ /* 0x000e62000020f000 */
[----:B------:R-:W-:Y:S01]  /*0660*/  @!UP1 UMOV UR13, 0x400 ;  /* 0x00000400000d9882 */ /* 0x000fe20000000000 */
[C---:B------:R-:W-:Y:S01]  /*0670*/  IMAD.SHL.U32 R5, R2.reuse, 0x4, RZ ;  /* 0x0000000402057824 */ /* 0x040fe200078e00ff */
[----:B------:R-:W3:Y:S01]  /*0680*/  @!UP1 S2UR UR16, SR_CgaCtaId ;  /* 0x00000000001099c3 */ /* 0x000ee20000008800 */
[C---:B------:R-:W-:Y:S01]  /*0690*/  LEA.HI R7, R2.reuse, R2, RZ, 0x1 ;  /* 0x0000000202077211 */ /* 0x040fe200078f08ff */
[----:B------:R-:W-:Y:S01]  /*06a0*/  VOTEU.ALL UP2, P1 ;  /* 0x00000000003f7886 */ /* 0x000fe20000840000 */
[----:B------:R-:W-:Y:S01]  /*06b0*/  VOTEU.ALL UP3, P1 ;  /* 0x00000000003f7886 */ /* 0x000fe20000860000 */
[----:B------:R-:W-:Y:S01]  /*06c0*/  LOP3.LUT R22, R2, 0xc, R5, 0x78, !PT ;  /* 0x0000000c02167812 */ /* 0x000fe200078e7805 */
[----:B------:R-:W-:Y:S01]  /*06d0*/  VOTEU.ALL UP4, P1 ;  /* 0x00000000003f7886 */ /* 0x000fe20000880000 */
[----:B------:R-:W-:Y:S01]  /*06e0*/  LOP3.LUT R7, R7, 0xfffffffe, RZ, 0xc0, !PT ;  /* 0xfffffffe07077812 */ /* 0x000fe200078ec0ff */
[----:B------:R-:W-:Y:S01]  /*06f0*/  VOTEU.ALL UP5, P1 ;  /* 0x00000000003f7886 */ /* 0x000fe200008a0000 */
[----:B------:R-:W5:Y:S01]  /*0700*/  LDC R5, c[0x0][0x140] ;  /* 0x00005000ff057b82 */ /* 0x000f620000000800 */
[----:B------:R-:W-:-:S02]  /*0710*/  UIADD3 UR4, -UR4, URZ, URZ ;  /* 0x0000003f04047290 */ /* 0x000fc4000fffe13f */
[----:B------:R-:W-:Y:S01]  /*0720*/  IMAD.IADD R7, R2, 0x1, -R7 ;  /* 0x0000000102077824 */ /* 0x000fe200078e0a07 */
[----:B-1----:R-:W-:Y:S01]  /*0730*/  R2UR UR9, R9 ;  /* 0x00000000090972ca */ /* 0x002fe200000e0000 */
[----:B------:R-:W-:-:S03]  /*0740*/  UIMAD UR7, UR7, UR4, UR15 ;  /* 0x00000004070772a4 */ /* 0x000fc6000f8e020f */
[----:B------:R-:W-:Y:S01]  /*0750*/  UMOV UR4, 0x20 ;  /* 0x0000002000047882 */ /* 0x000fe20000000000 */
[----:B--2---:R-:W-:Y:S02]  /*0760*/  @!UP0 ULEA UR12, UR11, UR10, 0x18 ;  /* 0x0000000a0b0c8291 */ /* 0x004fe4000f8ec03f */
[----:B------:R-:W-:Y:S01]  /*0770*/  ISETP.NE.AND P3, PT, R7, UR7, PT ;  /* 0x0000000707007c0c */ /* 0x000fe2000bf65270 */
[----:B------:R-:W-:-:S04]  /*0780*/  @!UP0 UIADD3 UR4, -UR4, 0x100000, URZ ;  /* 0x0010000004048890 */ /* 0x000fc8000fffe13f */
[----:B------:R-:W-:Y:S02]  /*0790*/  @!UP0 USHF.L.U32 UR5, UR4, 0xb, URZ ;  /* 0x0000000b04058899 */ /* 0x000fe4000800063f */
[----:B------:R-:W-:Y:S02]  /*07a0*/  @!UP0 USHF.L.U32 UR4, UR4, 0x1, URZ ;  /* 0x0000000104048899 */ /* 0x000fe4000800063f */
[----:B------:R-:W-:-:S04]  /*07b0*/  @!UP1 UIADD3 UR10, -UR18, 0x100000, URZ ;  /* 0x00100000120a9890 */ /* 0x000fc8000fffe13f */
[----:B------:R-:W-:Y:S02]  /*07c0*/  @!UP1 USHF.L.U32 UR11, UR10, 0xb, URZ ;  /* 0x0000000b0a0b9899 */ /* 0x000fe4000800063f */
[----:B------:R-:W-:Y:S02]  /*07d0*/  @!UP1 USHF.L.U32 UR10, UR10, 0x1, URZ ;  /* 0x000000010a0a9899 */ /* 0x000fe4000800063f */
[----:B---3--:R-:W-:Y:S01]  /*07e0*/  @!UP1 ULEA UR13, UR16, UR13, 0x18 ;  /* 0x0000000d100d9291 */ /* 0x008fe2000f8ec03f */
[----:B------:R-:W-:Y:S01]  /*07f0*/  VOTEU.ALL UP0, P0 ;  /* 0x00000000003f7886 */ /* 0x000fe20000000000 */
[----:B------:R-:W-:Y:S01]  /*0800*/  VOTEU.ALL UP1, P0 ;  /* 0x00000000003f7886 */ /* 0x000fe20000020000 */
[----:B------:R-:W-:Y:S01]  /*0810*/  UIADD3 UR9, -UR9, URZ, URZ ;  /* 0x0000003f09097290 */ /* 0x000fe2000fffe13f */
[----:B------:R-:W-:Y:S01]  /*0820*/  LOP3.LUT P0, RZ, R3, 0x7, RZ, 0xc0, !PT ;  /* 0x0000000703ff7812 */ /* 0x000fe2000780c0ff */
[----:B------:R-:W1:Y:S02]  /*0830*/  FENCE.VIEW.ASYNC.S ;  /* 0x00000000000073c6 */ /* 0x000e640000000000 */
[----:B-1----:R-:W1:Y:S01]  /*0840*/  @!UP0 SYNCS.EXCH.64 URZ, [UR12+0x70], UR4 ;  /* 0x000070040c3f85b2 */ /* 0x002e620008000100 */
[----:B------:R-:W-:-:S02]  /*0850*/  @P3 LEA.HI R2, R22, R22, RZ, 0x1 ;  /* 0x0000001616023211 */ /* 0x000fc400078f08ff */
[----:B-----5:R-:W-:Y:S02]  /*0860*/  ISETP.EQ.U32.AND P1, PT, R5, 0x1, PT ;  /* 0x000000010500780c */ /* 0x020fe40003f22070 */
[----:B------:R-:W-:Y:S02]  /*0870*/  @P3 SHF.R.S32.HI R2, RZ, 0x1, R2 ;  /* 0x00000001ff023819 */ /* 0x000fe40000011402 */
[----:B------:R-:W-:Y:S01]  /*0880*/  ISETP.LT.U32.AND P0, PT, R22, 0x4, !P0 ;  /* 0x000000041600780c */ /* 0x000fe20004701070 */
[----:B------:R2:W3:Y:S01]  /*0890*/  @!UP1 SYNCS.EXCH.64 URZ, [UR12+0x78], UR4 ;  /* 0x000078040c3f95b2 */ /* 0x0004e20008000100 */
[----:B------:R-:W-:Y:S01]  /*08a0*/  NOP ;  /* 0x0000000000007918 */ /* 0x000fe20000000000 */
[----:B--2---:R-:W-:Y:S01]  /*08b0*/  UIMAD UR4, UR17, UR9, UR8 ;  /* 0x00000009110472a4 */ /* 0x004fe2000f8e0208 */
[----:B------:R2:W0:Y:S05]  /*08c0*/  @!UP2 SYNCS.EXCH.64 URZ, [UR13+0x50], UR10 ;  /* 0x0000500a0d3fa5b2 */ /* 0x00042a0008000100 */
[----:B------:R-:W-:-:S02]  /*08d0*/  @P3 ISETP.NE.AND P4, PT, R2, UR4, PT ;  /* 0x0000000402003c0c */ /* 0x000fc4000bf85270 */
[----:B------:R-:W-:Y:S02]  /*08e0*/  SEL R2, RZ, 0x1, !P0 ;  /* 0x00000001ff027807 */ /* 0x000fe40004000000 */
[----:B------:R-:W-:-:S04]  /*08f0*/  @P3 SEL R23, RZ, 0x1, P4 ;  /* 0x00000001ff173807 */ /* 0x000fc80002000000 */
[----:B------:R-:W-:Y:S01]  /*0900*/  LOP3.LUT R23, R23, R2, RZ, 0xc0, !PT ;  /* 0x0000000217177212 */ /* 0x000fe200078ec0ff */
[----:B------:R2:W0:Y:S01]  /*0910*/  @!UP3 SYNCS.EXCH.64 URZ, [UR13+0x58], UR10 ;  /* 0x0000580a0d3fb5b2 */ /* 0x0004220008000100 */
[----:B------:R2:W0:Y:S01]  /*0920*/  @!UP4 SYNCS.EXCH.64 URZ, [UR13+0x60], UR10 ;  /* 0x0000600a0d3fc5b2 */ /* 0x0004220008000100 */
[----:B------:R2:W0:Y:S01]  /*0930*/  @!UP5 SYNCS.EXCH.64 URZ, [UR13+0x68], UR10 ;  /* 0x0000680a0d3fd5b2 */ /* 0x0004220008000100 */
[----:B------:R-:W-:Y:S01]  /*0940*/  NOP ;  /* 0x0000000000007918 */ /* 0x000fe20000000000 */
[----:B-12---:R-:W-:Y:S05]  /*0950*/  @!P1 BRA `(.L_x_3) ;  /* 0x0000000000089947 */ /* 0x006fea0003800000 */
[----:B0--34-:R-:W-:Y:S01]  /*0960*/  UCGABAR_ARV ;  /* 0x00000000000079c7 */ /* 0x019fe20008000000 */
[----:B------:R-:W-:Y:S05]  /*0970*/  BRA `(.L_x_4) ;  /* 0x0000000000047947 */ /* 0x000fea0003800000 */
.L_x_3:
[----:B0--34-:R-:W-:Y:S01]  /*0980*/  NOP ;  /* 0x0000000000007918 */ /* 0x019fe20000000000 */
.L_x_4:
[----:B------:R-:W-:Y:S01]  /*0990*/  ULDC.64 UR4, c[0x0][0x598] ;  /* 0x0001660000047ab9 */ /* 0x000fe20000000a00 */
[----:B------:R-:W-:Y:S01]  /*09a0*/  ULDC.64 UR54, c[0x0][0x208] ;  /* 0x0000820000367ab9 */ /* 0x000fe20000000a00 */
[----:B------:R-:W-:-:S04]  /*09b0*/  ISETP.NE.U32.AND P0, PT, RZ, UR4, PT ;  /* 0x00000004ff007c0c */ /* 0x000fc8000bf05070 */
[----:B------:R-:W-:-:S13]  /*09c0*/  ISETP.NE.AND.EX P0, PT, RZ, UR5, PT, P0 ;  /* 0x00000005ff007c0c */ /* 0x000fda000bf05300 */
[----:B------:R-:W-:Y:S05]  /*09d0*/  @!P0 BRA `(.L_x_5) ;  /* 0x00000000001c8947 */ /* 0x000fea0003800000 */
[----:B------:R-:W0:Y:S02]  /*09e0*/  LDC.64 R4, c[0x0][0x598] ;  /* 0x00016600ff047b82 */ /* 0x000e240000000a00 */
[----:B0-----:R-:W2:Y:S02]  /*09f0*/  LDG.E.64 R4, desc[UR54][R4.64] ;  /* 0x0000003604047981 */ /* 0x001ea4000c1e1b00 */
[----:B--2---:R-:W-:-:S04]  /*0a00*/  ISETP.NE.U32.AND P0, PT, R4, RZ, PT ;  /* 0x000000ff0400720c */ /* 0x004fc80003f05070 */
[----:B------:R-:W-:-:S13]  /*0a10*/  ISETP.NE.AND.EX P0, PT, R5, RZ, PT, P0 ;  /* 0x000000ff0500720c */ /* 0x000fda0003f05300 */
[----:B------:R-:W-:Y:S05]  /*0a20*/  @!P0 BRA `(.L_x_5) ;  /* 0x0000000000088947 */ /* 0x000fea0003800000 */
[----:B------:R0:W5:Y:S01]  /*0a30*/  LD.E R56, desc[UR54][R4.64] ;  /* 0x0000003604387980 */ /* 0x000162000c101900 */
[----:B------:R-:W-:Y:S05]  /*0a40*/  BRA `(.L_x_6) ;  /* 0x0000000000247947 */ /* 0x000fea0003800000 */
.L_x_5:
[----:B------:R-:W-:Y:S02]  /*0a50*/  ULDC.64 UR4, c[0x0][0x588] ;  /* 0x0001620000047ab9 */ /* 0x000fe40000000a00 */
[----:B------:R-:W-:-:S04]  /*0a60*/  ISETP.NE.U32.AND P0, PT, RZ, UR4, PT ;  /* 0x00000004ff007c0c */ /* 0x000fc8000bf05070 */
[----:B------:R-:W-:-:S13]  /*0a70*/  ISETP.NE.AND.EX P0, PT, RZ, UR5, PT, P0 ;  /* 0x00000005ff007c0c */ /* 0x000fda000bf05300 */
[----:B------:R-:W-:Y:S05]  /*0a80*/  @!P0 BRA `(.L_x_7) ;  /* 0x00000000000c8947 */ /* 0x000fea0003800000 */
[----:B------:R-:W0:Y:S02]  /*0a90*/  LDC.64 R56, c[0x0][0x588] ;  /* 0x00016200ff387b82 */ /* 0x000e240000000a00 */
[----:B0-----:R1:W5:Y:S01]  /*0aa0*/  LDG.E R56, desc[UR54][R56.64] ;  /* 0x0000003638387981 */ /* 0x001362000c1e1900 */
[----:B------:R-:W-:Y:S05]  /*0ab0*/  BRA `(.L_x_6) ;  /* 0x0000000000087947 */ /* 0x000fea0003800000 */
.L_x_7:
[----:B------:R-:W-:Y:S02]  /*0ac0*/  ULDC UR4, c[0x0][0x580] ;  /* 0x0001600000047ab9 */ /* 0x000fe40000000800 */
[----:B------:R-:W-:-:S07]  /*0ad0*/  IMAD.U32 R56, RZ, RZ, UR4 ;  /* 0x00000004ff387e24 */ /* 0x000fce000f8e00ff */
.L_x_6:
[----:B------:R-:W-:Y:S02]  /*0ae0*/  ULDC.64 UR4, c[0x0][0x5a0] ;  /* 0x0001680000047ab9 */ /* 0x000fe40000000a00 */
[----:B------:R-:W-:-:S04]  /*0af0*/  ISETP.NE.U32.AND P0, PT, RZ, UR4, PT ;  /* 0x00000004ff007c0c */ /* 0x000fc8000bf05070 */
[----:B------:R-:W-:-:S13]  /*0b00*/  ISETP.NE.AND.EX P0, PT, RZ, UR5, PT, P0 ;  /* 0x00000005ff007c0c */ /* 0x000fda000bf05300 */
[----:B------:R-:W-:Y:S05]  /*0b10*/  @!P0 BRA `(.L_x_8) ;  /* 0x00000000001c8947 */ /* 0x000fea0003800000 */
[----:B0-----:R-:W0:Y:S02]  /*0b20*/  LDC.64 R4, c[0x0][0x5a0] ;  /* 0x00016800ff047b82 */ /* 0x001e240000000a00 */
[----:B0-----:R-:W2:Y:S02]  /*0b30*/  LDG.E.64 R4, desc[UR54][R4.64] ;  /* 0x0000003604047981 */ /* 0x001ea4000c1e1b00 */
[----:B--2---:R-:W-:-:S04]  /*0b40*/  ISETP.NE.U32.AND P0, PT, R4, RZ, PT ;  /* 0x000000ff0400720c */ /* 0x004fc80003f05070 */
[----:B------:R-:W-:-:S13]  /*0b50*/  ISETP.NE.AND.EX P0, PT, R5, RZ, PT, P0 ;  /* 0x000000ff0500720c */ /* 0x000fda0003f05300 */
[----:B------:R-:W-:Y:S05]  /*0b60*/  @!P0 BRA `(.L_x_8) ;  /* 0x0000000000088947 */ /* 0x000fea0003800000 */
[----:B-1----:R0:W5:Y:S01]  /*0b70*/  LD.E R57, desc[UR54][R4.64] ;  /* 0x0000003604397980 */ /* 0x002162000c101900 */
[----:B------:R-:W-:Y:S05]  /*0b80*/  BRA `(.L_x_9) ;  /* 0x0000000000247947 */ /* 0x000fea0003800000 */
.L_x_8:
[----:B------:R-:W-:Y:S02]  /*0b90*/  ULDC.64 UR4, c[0x0][0x590] ;  /* 0x0001640000047ab9 */ /* 0x000fe40000000a00 */
[----:B------:R-:W-:-:S04]  /*0ba0*/  ISETP.NE.U32.AND P0, PT, RZ, UR4, PT ;  /* 0x00000004ff007c0c */ /* 0x000fc8000bf05070 */
[----:B------:R-:W-:-:S13]  /*0bb0*/  ISETP.NE.AND.EX P0, PT, RZ, UR5, PT, P0 ;  /* 0x00000005ff007c0c */ /* 0x000fda000bf05300 */
[----:B------:R-:W-:Y:S05]  /*0bc0*/  @!P0 BRA `(.L_x_10) ;  /* 0x00000000000c8947 */ /* 0x000fea0003800000 */
[----:B0-----:R-:W1:Y:S02]  /*0bd0*/  LDC.64 R4, c[0x0][0x590] ;  /* 0x00016400ff047b82 */ /* 0x001e640000000a00 */
[----:B-1----:R1:W5:Y:S01]  /*0be0*/  LDG.E R57, desc[UR54][R4.64] ;  /* 0x0000003604397981 */ /* 0x002362000c1e1900 */
[----:B------:R-:W-:Y:S05]  /*0bf0*/  BRA `(.L_x_9) ;  /* 0x0000000000087947 */ /* 0x000fea0003800000 */
.L_x_10:
[----:B------:R-:W-:Y:S02]  /*0c00*/  ULDC UR4, c[0x0][0x584] ;  /* 0x0001610000047ab9 */ /* 0x000fe40000000800 */
[----:B-1----:R-:W-:-:S07]  /*0c10*/  IMAD.U32 R57, RZ, RZ, UR4 ;  /* 0x00000004ff397e24 */ /* 0x002fce000f8e00ff */
.L_x_9:
[----:B------:R-:W-:Y:S01]  /*0c20*/  ULDC UR4, c[0x0][0x65c] ;  /* 0x0001970000047ab9 */ /* 0x000fe20000000800 */
[----:B01----:R-:W0:Y:S01]  /*0c30*/  LDC.64 R4, c[0x0][0x650] ;  /* 0x00019400ff047b82 */ /* 0x003e220000000a00 */
[----:B------:R-:W-:Y:S01]  /*0c40*/  UISETP.NE.AND UP2, UPT, UR4, 0x1, UPT ;  /* 0x000000010400788c */ /* 0x000fe2000bf45270 */
[----:B------:R-:W-:Y:S01]  /*0c50*/  IMAD.MOV.U32 R19, RZ, RZ, -0x1 ;  /* 0xffffffffff137424 */ /* 0x000fe200078e00ff */
[----:B------:R-:W-:Y:S01]  /*0c60*/  UISETP.NE.AND UP0, UPT, UR19, 0x2, UPT ;  /* 0x000000021300788c */ /* 0x000fe2000bf05270 */
[----:B------:R-:W-:Y:S01]  /*0c70*/  IMAD.MOV.U32 R18, RZ, RZ, -0x1 ;  /* 0xffffffffff127424 */ /* 0x000fe200078e00ff */
[----:B------:R-:W-:-:S07]  /*0c80*/  UP2UR UR48, UPR, URZ, 0x4 ;  /* 0x000000043f307883 */ /* 0x000fce0008000000 */
[----:B------:R-:W-:Y:S01]  /*0c90*/  @UP2 ULDC UR12, c[0x0][0x10] ;  /* 0x00000400000c2ab9 */ /* 0x000fe20000000800 */
[----:B------:R-:W-:Y:S01]  /*0ca0*/  @UP2 UMOV UR4, UR8 ;  /* 0x0000000800042c82 */ /* 0x000fe20008000000 */
[----:B------:R-:W-:Y:S01]  /*0cb0*/  @UP2 UMOV UR5, URZ ;  /* 0x0000003f00052c82 */ /* 0x000fe20008000000 */
[----:B------:R-:W-:Y:S01]  /*0cc0*/  @!UP2 ULDC UR16, c[0x0][0xc] ;  /* 0x000003000010aab9 */ /* 0x000fe20000000800 */
[----:B------:R-:W-:Y:S01]  /*0cd0*/  @UP2 UIMAD.WIDE.U32 UR12, UR15, UR12, UR4 ;  /* 0x0000000c0f0c22a5 */ /* 0x000fe2000f8e0004 */
[----:B------:R-:W-:Y:S02]  /*0ce0*/  ULDC UR10, c[0x0][0xc] ;  /* 0x00000300000a7ab9 */ /* 0x000fe40000000800 */
[----:B------:R-:W-:Y:S01]  /*0cf0*/  @UP2 UMOV UR4, URZ ;  /* 0x0000003f00042c82 */ /* 0x000fe20008000000 */
[----:B------:R-:W-:Y:S01]  /*0d00*/  UMOV UR5, URZ ;  /* 0x0000003f00057c82 */ /* 0x000fe20008000000 */
[----:B------:R-:W-:Y:S01]  /*0d10*/  @UP2 UIADD3 UR18, UR13, UR4, URZ ;  /* 0x000000040d122290 */ /* 0x000fe2000fffe03f */
[----:B------:R-:W-:-:S02]  /*0d20*/  ULDC UR11, c[0x0][0x10] ;  /* 0x00000400000b7ab9 */ /* 0x000fc40000000800 */
[----:B------:R-:W-:Y:S01]  /*0d30*/  UMOV UR4, UR15 ;  /* 0x0000000f00047c82 */ /* 0x000fe20008000000 */
[----:B------:R-:W-:Y:S02]  /*0d40*/  UIMAD.WIDE.U32 UR10, UR10, UR11, URZ ;  /* 0x0000000b0a0a72a5 */ /* 0x000fe4000f8e003f */
[----:B------:R-:W-:Y:S01]  /*0d50*/  @!UP2 UIMAD.WIDE.U32 UR4, UR8, UR16, UR4 ;  /* 0x000000100804a2a5 */ /* 0x000fe2000f8e0004 */
[----:B------:R-:W-:Y:S02]  /*0d60*/  ULDC UR13, c[0x0][0x14] ;  /* 0x00000500000d7ab9 */ /* 0x000fe40000000800 */
[----:B------:R-:W-:Y:S02]  /*0d70*/  UIMAD.WIDE.U32 UR36, UR10, UR13, URZ ;  /* 0x0000000d0a2472a5 */ /* 0x000fe4000f8e003f */
[----:B------:R-:W-:Y:S02]  /*0d80*/  UIMAD UR47, UR11, UR13, URZ ;  /* 0x0000000d0b2f72a4 */ /* 0x000fe4000f8e023f */
[----:B------:R-:W-:Y:S01]  /*0d90*/  @!UP2 UMOV UR12, UR4 ;  /* 0x00000004000cac82 */ /* 0x000fe20008000000 */
[----:B------:R-:W-:Y:S01]  /*0da0*/  @!UP2 UMOV UR18, UR5 ;  /* 0x000000050012ac82 */ /* 0x000fe20008000000 */
[----:B------:R-:W-:-:S02]  /*0db0*/  UIADD3 UR47, UR37, UR47, URZ ;  /* 0x0000002f252f7290 */ /* 0x000fc4000fffe03f */
[----:B------:R-:W-:-:S04]  /*0dc0*/  UIADD3 UR4, UP1, UR12, UR36, URZ ;  /* 0x000000240c047290 */ /* 0x000fc8000ff3e03f */
[----:B------:R-:W-:Y:S02]  /*0dd0*/  UIADD3.X UR5, UR18, UR47, URZ, UP1, !UPT ;  /* 0x0000002f12057290 */ /* 0x000fe40008ffe43f */
[----:B------:R-:W-:Y:S02]  /*0de0*/  USEL UR4, UR4, UR12, !UP0 ;  /* 0x0000000c04047287 */ /* 0x000fe4000c000000 */
[----:B------:R-:W-:-:S04]  /*0df0*/  USEL UR5, UR5, UR18, !UP0 ;  /* 0x0000001205057287 */ /* 0x000fc8000c000000 */
[----:B0-----:R-:W-:Y:S01]  /*0e00*/  ISETP.LE.U32.AND P0, PT, R4, UR4, PT ;  /* 0x0000000404007c0c */ /* 0x001fe2000bf03070 */
[----:B------:R-:W-:Y:S01]  /*0e10*/  IMAD.U32 R16, RZ, RZ, UR4 ;  /* 0x00000004ff107e24 */ /* 0x000fe2000f8e00ff */
[----:B------:R-:W-:Y:S01]  /*0e20*/  PRMT R4, RZ, 0x7610, R4 ;  /* 0x00007610ff047816 */ /* 0x000fe20000000004 */
[----:B------:R-:W-:Y:S02]  /*0e30*/  IMAD.U32 R2, RZ, RZ, UR5 ;  /* 0x00000005ff027e24 */ /* 0x000fe4000f8e00ff */
[----:B------:R-:W-:-:S03]  /*0e40*/  IMAD.U32 R17, RZ, RZ, UR5 ;  /* 0x00000005ff117e24 */ /* 0x000fc6000f8e00ff */
[----:B------:R-:W-:Y:S01]  /*0e50*/  ISETP.GE.U32.AND.EX P0, PT, R2, R5, PT, P0 ;  /* 0x000000050200720c */ /* 0x000fe20003f06100 */
[----:B------:R-:W-:-:S12]  /*0e60*/  IMAD.MOV.U32 R2, RZ, RZ, -0x1 ;  /* 0xffffffffff027424 */ /* 0x000fd800078e00ff */
[----:B------:R-:W-:Y:S05]  /*0e70*/  @P0 BRA `(.L_x_11) ;  /* 0x0000000400500947 */ /* 0x000fea0003800000 */
[----:B------:R-:W-:Y:S01]  /*0e80*/  ULDC.64 UR18, c[0x0][0x628] ;  /* 0x00018a0000127ab9 */ /* 0x000fe20000000a00 */
[C---:B------:R-:W-:Y:S01]  /*0e90*/  R2UR UR20, R16.reuse ;  /* 0x00000000101472ca */ /* 0x040fe200000e0000 */
[----:B------:R-:W-:Y:S01]  /*0ea0*/  ULDC UR16, c[0x0][0x630] ;  /* 0x00018c0000107ab9 */ /* 0x000fe20000000800 */
[----:B------:R-:W-:Y:S02]  /*0eb0*/  ISETP.NE.U32.AND P0, PT, RZ, UR18, PT ;  /* 0x00000012ff007c0c */ /* 0x000fe4000bf05070 */
[----:B------:R-:W-:Y:S02]  /*0ec0*/  R2UR UR4, R16 ;  /* 0x00000000100472ca */ /* 0x000fe400000e0000 */
[----:B------:R-:W-:Y:S02]  /*0ed0*/  ISETP.NE.AND.EX P0, PT, RZ, UR19, PT, P0 ;  /* 0x00000013ff007c0c */ /* 0x000fe4000bf05300 */
[----:B------:R-:W-:-:S11]  /*0ee0*/  R2UR UR5, R17 ;  /* 0x00000000110572ca */ /* 0x000fd600000e0000 */
[----:B------:R-:W-:Y:S05]  /*0ef0*/  @!P0 BRA `(.L_x_12) ;  /* 0x0000000000308947 */ /* 0x000fea0003800000 */
[----:B------:R-:W-:Y:S01]  /*0f00*/  R2UR UR4, R16 ;  /* 0x00000000100472ca */ /* 0x000fe200000e0000 */
[----:B------:R-:W-:Y:S01]  /*0f10*/  ULDC UR12, c[0x0][0x634] ;  /* 0x00018d00000c7ab9 */ /* 0x000fe20000000800 */
[----:B------:R-:W-:-:S11]  /*0f20*/  R2UR UR15, R17 ;  /* 0x00000000110f72ca */ /* 0x000fd600000e0000 */
[----:B------:R-:W-:-:S04]  /*0f30*/  UIADD3 UR12, UP1, UR4, UR12, URZ ;  /* 0x0000000c040c7290 */ /* 0x000fc8000ff3e03f */
[----:B------:R-:W-:-:S04]  /*0f40*/  UIADD3.X UR15, URZ, UR15, URZ, UP1, !UPT ;  /* 0x0000000f3f0f7290 */ /* 0x000fc80008ffe43f */
[----:B------:R-:W-:-:S04]  /*0f50*/  UIMAD.WIDE.U32 UR4, UR15, UR18, URZ ;  /* 0x000000120f0472a5 */ /* 0x000fc8000f8e003f */
[----:B------:R-:W-:Y:S02]  /*0f60*/  UIMAD.WIDE.U32 UR10, UP1, UR12, UR19, UR4 ;  /* 0x000000130c0a72a5 */ /* 0x000fe4000f820004 */
[----:B------:R-:W-:Y:S02]  /*0f70*/  UIMAD.WIDE.U32 UR4, UR12, UR18, URZ ;  /* 0x000000120c0472a5 */ /* 0x000fe4000f8e003f */
[----:B------:R-:W-:Y:S02]  /*0f80*/  UIADD3.X UR13, URZ, URZ, URZ, UP1, !UPT ;  /* 0x0000003f3f0d7290 */ /* 0x000fe40008ffe43f */
[----:B------:R-:W-:Y:S01]  /*0f90*/  UIADD3 URZ, UP1, UR5, UR10, URZ ;  /* 0x0000000a053f7290 */ /* 0x000fe2000ff3e03f */
[----:B------:R-:W-:-:S03]  /*0fa0*/  UMOV UR12, UR11 ;  /* 0x0000000b000c7c82 */ /* 0x000fc60008000000 */
[----:B------:R-:W-:-:S12]  /*0fb0*/  UIMAD.WIDE.U32.X UR4, UR15, UR19, UR12, UP1 ;  /* 0x000000130f0472a5 */ /* 0x000fd800088e040c */
.L_x_12:
[----:B------:R-:W-:Y:S01]  /*0fc0*/  USHF.R.U64 UR4, UR4, UR16, UR5 ;  /* 0x0000001004047299 */ /* 0x000fe20008001205 */
[----:B------:R-:W-:Y:S01]  /*0fd0*/  R2UR UR11, R17 ;  /* 0x00000000110b72ca */ /* 0x000fe200000e0000 */
[----:B------:R-:W-:Y:S02]  /*0fe0*/  USHF.R.U32.HI UR5, URZ, UR16, UR5 ;  /* 0x000000103f057299 */ /* 0x000fe40008011605 */
[----:B------:R-:W-:Y:S01]  /*0ff0*/  UIADD3 UR12, UP1, URZ, -UR4, URZ ;  /* 0x800000043f0c7290 */ /* 0x000fe2000ff3e03f */
[----:B------:R-:W-:Y:S01]  /*1000*/  ULDC.64 UR18, c[0x0][0x620] ;  /* 0x0001880000127ab9 */ /* 0x000fe20000000a00 */
[----:B------:R-:W-:Y:S02]  /*1010*/  UISETP.NE.AND UP2, UPT, UR48, URZ, UPT ;  /* 0x0000003f3000728c */ /* 0x000fe4000bf45270 */
[----:B------:R-:W-:Y:S01]  /*1020*/  UIADD3.X UR5, URZ, ~UR5, URZ, UP1, !UPT ;  /* 0x800000053f057290 */ /* 0x000fe20008ffe43f */
[----:B------:R-:W-:Y:S01]  /*1030*/  UMOV UR10, UR20 ;  /* 0x00000014000a7c82 */ /* 0x000fe20008000000 */
[----:B------:R-:W-:-:S02]  /*1040*/  ULDC UR13, c[0x0][0x618] ;  /* 0x00018600000d7ab9 */ /* 0x000fc40000000800 */
[----:B------:R-:W-:Y:S02]  /*1050*/  UIMAD UR5, UR5, UR18, URZ ;  /* 0x00000012050572a4 */ /* 0x000fe4000f8e023f */
[----:B------:R-:W-:Y:S02]  /*1060*/  UIMAD.WIDE.U32 UR10, UR12, UR18, UR10 ;  /* 0x000000120c0a72a5 */ /* 0x000fe4000f8e000a */
[----:B------:R-:W-:Y:S02]  /*1070*/  UIMAD UR12, UR12, UR19, UR5 ;  /* 0x000000130c0c72a4 */ /* 0x000fe4000f8e0205 */
[----:B------:R-:W-:Y:S02]  /*1080*/  @UP2 UIMAD UR7, UR17, UR9, UR8 ;  /* 0x00000009110722a4 */ /* 0x000fe4000f8e0208 */
[----:B------:R-:W-:Y:S01]  /*1090*/  UIADD3 UR11, UR11, UR12, URZ ;  /* 0x0000000c0b0b7290 */ /* 0x000fe2000fffe03f */
[----:B------:R-:W-:Y:S01]  /*10a0*/  ULDC.64 UR8, c[0x0][0x640] ;  /* 0x0001900000087ab9 */ /* 0x000fe20000000a00 */
[----:B------:R-:W-:-:S02]  /*10b0*/  ULDC UR15, c[0x0][0x608] ;  /* 0x00018200000f7ab9 */ /* 0x000fc40000000800 */
[----:B------:R-:W-:Y:S01]  /*10c0*/  USHF.R.U64 UR20, UR10, UR13, UR11 ;  /* 0x0000000d0a147299 */ /* 0x000fe2000800120b */
[----:B------:R-:W-:Y:S01]  /*10d0*/  ISETP.NE.U32.AND P0, PT, RZ, UR8, PT ;  /* 0x00000008ff007c0c */ /* 0x000fe2000bf05070 */
[----:B------:R-:W-:Y:S01]  /*10e0*/  USHF.R.U32.HI UR11, URZ, UR13, UR11 ;  /* 0x0000000d3f0b7299 */ /* 0x000fe2000801160b */
[----:B------:R-:W-:Y:S02]  /*10f0*/  ULDC UR21, c[0x0][0x658] ;  /* 0x0001960000157ab9 */ /* 0x000fe40000000800 */
[----:B------:R-:W-:Y:S01]  /*1100*/  ISETP.NE.AND.EX P0, PT, RZ, UR9, PT, P0 ;  /* 0x00000009ff007c0c */ /* 0x000fe2000bf05300 */
[----:B------:R-:W-:Y:S02]  /*1110*/  USHF.R.U64 UR25, UR20, UR15, UR11 ;  /* 0x0000000f14197299 */ /* 0x000fe4000800120b */
[----:B------:R-:W-:Y:S01]  /*1120*/  USHF.R.U32.HI UR11, URZ, UR15, UR11 ;  /* 0x0000000f3f0b7299 */ /* 0x000fe2000801160b */
[----:B------:R-:W-:Y:S01]  /*1130*/  UMOV UR10, 0xffffffff ;  /* 0xffffffff000a7882 */ /* 0x000fe20000000000 */
[----:B------:R-:W-:Y:S01]  /*1140*/  ULDC UR5, c[0x0][0x600] ;  /* 0x0001800000057ab9 */ /* 0x000fe20000000800 */
[----:B------:R-:W-:-:S02]  /*1150*/  USHF.L.U32 UR10, UR10, UR21, URZ ;  /* 0x000000150a0a7299 */ /* 0x000fc4000800063f */
[----:B------:R-:W-:Y:S02]  /*1160*/  USHF.R.U64 UR26, UR25, UR21, UR11 ;  /* 0x00000015191a7299 */ /* 0x000fe4000800120b */
[----:B------:R-:W-:Y:S02]  /*1170*/  ULOP3.LUT UR15, URZ, UR10, URZ, 0x33, !UPT ;  /* 0x0000000a3f0f7292 */ /* 0x000fe4000f8e333f */
[----:B------:R-:W-:Y:S02]  /*1180*/  UIADD3 UR19, UR5, -0x1, URZ ;  /* 0xffffffff05137890 */ /* 0x000fe4000fffe03f */
[----:B------:R-:W-:Y:S01]  /*1190*/  USHF.R.U32.HI UR11, URZ, UR21, UR11 ;  /* 0x000000153f0b7299 */ /* 0x000fe2000801160b */
[----:B------:R-:W-:Y:S01]  /*11a0*/  ULDC UR22, c[0x0][0x648] ;  /* 0x0001920000167ab9 */ /* 0x000fe20000000800 */
[----:B------:R-:W-:Y:S01]  /*11b0*/  ULDC UR23, c[0x0][0x638] ;  /* 0x00018e0000177ab9 */ /* 0x000fe20000000800 */
[----:B------:R-:W-:Y:S01]  /*11c0*/  UMOV UR24, 0x1 ;  /* 0x0000000100187882 */ /* 0x000fe20000000000 */
[----:B------:R-:W-:Y:S01]  /*11d0*/  UMOV UR10, UR26 ;  /* 0x0000001a000a7c82 */ /* 0x000fe20008000000 */
[----:B------:R-:W-:Y:S07]  /*11e0*/  @!P0 BRA `(.L_x_13) ;  /* 0x0000000000308947 */ /* 0x000fee0003800000 */
[----:B------:R-:W-:Y:S02]  /*11f0*/  ULDC UR16, c[0x0][0x64c] ;  /* 0x0001930000107ab9 */ /* 0x000fe40000000800 */
        /* <DEDUP_REMOVED lines=8> */
[----:B------:R-:W-:-:S07]  /*1280*/  UIMAD.WIDE.U32.X UR8, UR18, UR9, UR16, UP1 ;  /* 0x00000009120872a5 */ /* 0x000fce00088e0410 */
[----:B------:R-:W-:Y:S01]  /*1290*/  UMOV UR10, UR8 ;  /* 0x00000008000a7c82 */ /* 0x000fe20008000000 */
[----:B------:R-:W-:-:S05]  /*12a0*/  UMOV UR11, UR9 ;  /* 0x00000009000b7c82 */ /* 0x000fca0008000000 */
.L_x_13:
[----:B------:R-:W-:Y:S01]  /*12b0*/  USHF.R.U64 UR9, UR10, UR22, UR11 ;  /* 0x000000160a097299 */ /* 0x000fe2000800120b */
[----:B------:R-:W-:Y:S01]  /*12c0*/  IMAD.MOV.U32 R4, RZ, RZ, 0x1 ;  /* 0x00000001ff047424 */ /* 0x000fe200078e00ff */
[----:B------:R-:W-:Y:S01]  /*12d0*/  USHF.L.U32 UR8, UR24, UR21, URZ ;  /* 0x0000001518087299 */ /* 0x000fe2000800063f */
[----:B------:R-:W-:Y:S01]  /*12e0*/  IMAD.U32 R2, RZ, RZ, UR4 ;  /* 0x00000004ff027e24 */ /* 0x000fe2000f8e00ff */
[----:B------:R-:W-:Y:S02]  /*12f0*/  ULOP3.LUT UR15, UR25, UR15, URZ, 0xc0, !UPT ;  /* 0x0000000f190f7292 */ /* 0x000fe4000f8ec03f */
[----:B------:R-:W-:Y:S02]  /*1300*/  UIADD3 UR10, -UR9, URZ, URZ ;  /* 0x0000003f090a7290 */ /* 0x000fe4000fffe13f */
[----:B------:R-:W-:Y:S02]  /*1310*/  UIMAD UR15, UR8, UR9, UR15 ;  /* 0x00000009080f72a4 */ /* 0x000fe4000f8e020f */
[----:B------:R-:W-:-:S02]  /*1320*/  ULOP3.LUT UR19, UR20, UR19, URZ, 0xc0, !UPT ;  /* 0x0000001314137292 */ /* 0x000fc4000f8ec03f */
[----:B------:R-:W-:Y:S01]  /*1330*/  UIMAD UR8, UR10, UR23, UR26 ;  /* 0x000000170a0872a4 */ /* 0x000fe2000f8e021a */
[----:B------:R-:W-:Y:S01]  /*1340*/  ULDC UR9, c[0x0][0x610] ;  /* 0x0001840000097ab9 */ /* 0x000fe20000000800 */
[----:B------:R-:W-:Y:S02]  /*1350*/  UISETP.NE.AND UP1, UPT, UR48, URZ, UPT ;  /* 0x0000003f3000728c */ /* 0x000fe4000bf25270 */
[----:B------:R-:W-:Y:S02]  /*1360*/  UIMAD UR7, UR15, UR9, UR7 ;  /* 0x000000090f0772a4 */ /* 0x000fe4000f8e0207 */
[----:B------:R-:W-:-:S04]  /*1370*/  UIMAD UR8, UR8, UR5, UR19 ;  /* 0x00000005080872a4 */ /* 0x000fc8000f8e0213 */
[----:B------:R-:W-:Y:S02]  /*1380*/  USEL UR5, UR8, UR7, !UP1 ;  /* 0x0000000708057287 */ /* 0x000fe4000c800000 */
[----:B------:R-:W-:-:S04]  /*1390*/  USEL UR7, UR7, UR8, !UP1 ;  /* 0x0000000807077287 */ /* 0x000fc8000c800000 */
[----:B------:R-:W-:Y:S02]  /*13a0*/  IMAD.U32 R18, RZ, RZ, UR5 ;  /* 0x00000005ff127e24 */ /* 0x000fe4000f8e00ff */
[----:B------:R-:W-:-:S07]  /*13b0*/  IMAD.U32 R19, RZ, RZ, UR7 ;  /* 0x00000007ff137e24 */ /* 0x000fce000f8e00ff */
.L_x_11:
[----:B------:R-:W-:Y:S05]  /*13c0*/  @!P1 BRA `(.L_x_14) ;  /* 0x00000000000c9947 */ /* 0x000fea0003800000 */
[----:B------:R-:W-:Y:S01]  /*13d0*/  UCGABAR_WAIT ;  /* 0x0000000000007dc7 */ /* 0x000fe20008000000 */
[----:B------:R-:W-:Y:S01]  /*13e0*/  CCTL.IVALL ;  /* 0x00000000ff00798f */ /* 0x000fe20002000000 */
[----:B------:R-:W-:Y:S05]  /*13f0*/  BRA `(.L_x_15) ;  /* 0x0000000000047947 */ /* 0x000fea0003800000 */
.L_x_14:
[----:B------:R-:W-:Y:S06]  /*1400*/  BAR.SYNC.DEFER_BLOCKING 0x0 ;  /* 0x0000000000007b1d */ /* 0x000fec0000010000 */
.L_x_15:
[----:B------:R-:W-:Y:S02]  /*1410*/  ULDC UR4, c[0x0][0x28c] ;  /* 0x0000a30000047ab9 */ /* 0x000fe40000000800 */
[----:B------:R-:W-:-:S04]  /*1420*/  UIADD3 UR4, UR4, 0x1f, URZ ;  /* 0x0000001f04047890 */ /* 0x000fc8000fffe03f */
[----:B------:R-:W-:-:S04]  /*1430*/  USHF.R.S32.HI UR5, URZ, 0x1f, UR4 ;  /* 0x0000001f3f057899 */ /* 0x000fc80008011404 */
[----:B------:R-:W-:-:S04]  /*1440*/  ULEA.HI UR5, UR5, UR4, URZ, 0x5 ;  /* 0x0000000405057291 */ /* 0x000fc8000f8f283f */
[----:B------:R-:W-:Y:S01]  /*1450*/  USHF.R.S32.HI UR49, URZ, 0x5, UR5 ;  /* 0x000000053f317899 */ /* 0x000fe20008011405 */
[----:B------:R-:W-:Y:S11]  /*1460*/  @!P2 BRA `(.L_x_16) ;  /* 0x000000300018a947 */ /* 0x000ff60003800000 */
[----:B------:R-:W-:-:S06]  /*1470*/  UISETP.GT.U32.AND UP1, UPT, UR14, 0x1, UPT ;  /* 0x000000010e00788c */ /* 0x000fcc000bf24070 */
[----:B------:R-:W-:-:S13]  /*1480*/  PLOP3.LUT P0, PT, PT, PT, UP1, 0x80, 0x0 ;  /* 0x000000000000781c */ /* 0x000fda0003f0f018 */
[----:B------:R-:W-:Y:S05]  /*1490*/  @P0 EXIT ;  /* 0x000000000000094d */ /* 0x000fea0003800000 */
.L_x_17:
[----:B------:R-:W-:-:S08]  /*14a0*/  NOP ;  /* 0x0000000000007918 */ /* 0x000fd00000000000 */
[----:B------:R-:W0:Y:S02]  /*14b0*/  USETMAXREG.TRY_ALLOC.CTAPOOL UP1, 0xe8 ;  /* 0x000000e8000079c8 */ /* 0x000e240008020600 */
[----:B0-----:R-:W-:-:S13]  /*14c0*/  PLOP3.LUT P0, PT, PT, PT, UP1, 0x80, 0x0 ;  /* 0x000000000000781c */ /* 0x001fda0003f0f018 */
[----:B------:R-:W-:Y:S05]  /*14d0*/  @!P0 BRA `(.L_x_17) ;  /* 0xfffffffc00f08947 */ /* 0x000fea000383ffff */
[----:B------:R-:W-:-:S13]  /*14e0*/  LOP3.LUT P0, RZ, R4, 0xff, RZ, 0xc0, !PT ;  /* 0x000000ff04ff7812 */ /* 0x000fda000780c0ff */
[----:B------:R-:W-:Y:S05]  /*14f0*/  @!P0 EXIT ;  /* 0x000000000000894d */ /* 0x000fea0003800000 */
[----:B------:R-:W0:Y:S01]  /*1500*/  S2UR UR5, SR_CgaCtaId ;  /* 0x00000000000579c3 */ /* 0x000e220000008800 */
[CC--:B------:R-:W-:Y:S01]  /*1510*/  LEA.HI R0, R6.reuse, R3.reuse, RZ, 0x2 ;  /* 0x0000000306007211 */ /* 0x0c0fe200078f10ff */
[----:B------:R-:W-:Y:S01]  /*1520*/  USHF.R.U32.HI UR4, URZ, 0x2, UR49 ;  /* 0x000000023f047899 */ /* 0x000fe20008011631 */
[----:B------:R-:W-:Y:S01]  /*1530*/  LEA.HI R6, R6, R3, RZ, 0x5 ;  /* 0x0000000306067211 */ /* 0x000fe200078f28ff */
[----:B------:R-:W-:Y:S01]  /*1540*/  UMOV UR38, 0x400 ;  /* 0x0000040000267882 */ /* 0x000fe20000000000 */
[--C-:B------:R-:W-:Y:S01]  /*1550*/  SHF.R.S32.HI R58, RZ, 0x2, R0.reuse ;  /* 0x00000002ff3a7819 */ /* 0x100fe20000011400 */
[----:B------:R-:W-:Y:S01]  /*1560*/  ULOP3.LUT UR40, UR49, 0x3, URZ, 0xc0, !UPT ;  /* 0x0000000331287892 */ /* 0x000fe2000f8ec03f */
[----:B------:R-:W-:Y:S01]  /*1570*/  SHF.R.S32.HI R5, RZ, 0x1f, R0 ;  /* 0x0000001fff057819 */ /* 0x000fe20000011400 */
[----:B------:R-:W1:Y:S01]  /*1580*/  LDC R7, c[0x0][0x288] ;  /* 0x0000a200ff077b82 */ /* 0x000e620000000800 */
[----:B------:R-:W-:Y:S01]  /*1590*/  LOP3.LUT R4, R0, 0xfffffffc, RZ, 0xc0, !PT ;  /* 0xfffffffc00047812 */ /* 0x000fe200078ec0ff */
[----:B------:R-:W-:Y:S01]  /*15a0*/  VIADD R0, R63, 0xffffffff ;  /* 0xffffffff3f007836 */ /* 0x000fe20000000000 */
[----:B------:R-:W-:Y:S01]  /*15b0*/  LEA.HI R5, R5, R58, RZ, 0x3 ;  /* 0x0000003a05057211 */ /* 0x000fe200078f18ff */
[----:B------:R-:W-:-:S02]  /*15c0*/  ULOP3.LUT UR4, UR4, 0x1, URZ, 0xc0, !UPT ;  /* 0x0000000104047892 */ /* 0x000fc4000f8ec03f */
[----:B------:R-:W-:Y:S01]  /*15d0*/  USEL UR40, UR40, URZ, !UP0 ;  /* 0x0000003f28287287 */ /* 0x000fe2000c000000 */
[----:B------:R-:W-:Y:S01]  /*15e0*/  LOP3.LUT R5, R5, 0xfffffff8, RZ, 0xc0, !PT ;  /* 0xfffffff805057812 */ /* 0x000fe200078ec0ff */
[----:B------:R-:W-:Y:S01]  /*15f0*/  IMAD.IADD R4, R3, 0x1, -R4 ;  /* 0x0000000103047824 */ /* 0x000fe200078e0a04 */
[----:B------:R-:W-:Y:S01]  /*1600*/  UISETP.EQ.U32.AND UP0, UPT, UR4, 0x1, !UP0 ;  /* 0x000000010400788c */ /* 0x000fe2000c702070 */
[C---:B------:R-:W-:Y:S01]  /*1610*/  ISETP.NE.AND P0, PT, R0.reuse, RZ, PT ;  /* 0x000000ff0000720c */ /* 0x040fe20003f05270 */
[----:B------:R-:W-:Y:S01]  /*1620*/  IMAD.SHL.U32 R0, R0, 0x8, RZ ;  /* 0x0000000800007824 */ /* 0x000fe200078e00ff */
[----:B------:R-:W-:Y:S01]  /*1630*/  SHF.R.S32.HI R3, RZ, 0x5, R6 ;  /* 0x00000005ff037819 */ /* 0x000fe20000011406 */
[----:B------:R-:W-:Y:S01]  /*1640*/  IMAD.IADD R58, R58, 0x1, -R5 ;  /* 0x000000013a3a7824 */ /* 0x000fe200078e0a05 */
[----:B------:R-:W-:Y:S01]  /*1650*/  UISETP.LT.AND UP1, UPT, UR49, 0x1, UPT ;  /* 0x000000013100788c */ /* 0x000fe2000bf21270 */
[----:B------:R-:W-:Y:S01]  /*1660*/  IMAD.SHL.U32 R60, R4, 0x2, RZ ;  /* 0x00000002043c7824 */ /* 0x000fe200078e00ff */
[----:B0-----:R-:W-:Y:S01]  /*1670*/  ULEA UR38, UR5, UR38, 0x18 ;  /* 0x0000002605267291 */ /* 0x001fe2000f8ec03f */
[C-C-:B------:R-:W-:Y:S01]  /*1680*/  IMAD R65, R3.reuse, -0x10, -R58.reuse ;  /* 0xfffffff003417824 */ /* 0x140fe200078e0a3a */
[--C-:B------:R-:W-:Y:S01]  /*1690*/  SHF.R.S32.HI R59, RZ, 0x1f, R58.reuse ;  /* 0x0000001fff3b7819 */ /* 0x100fe2000001143a */
[----:B------:R-:W-:Y:S01]  /*16a0*/  ULDC UR39, c[0x0][0x658] ;  /* 0x0001960000277ab9 */ /* 0x000fe20000000800 */
[----:B------:R-:W-:Y:S01]  /*16b0*/  UIADD3 UR4, UR38, 0x180, URZ ;  /* 0x0000018026047890 */ /* 0x000fe2000fffe03f */
[----:B------:R-:W-:Y:S01]  /*16c0*/  LOP3.LUT R0, R0, 0x8, RZ, 0xc0, !PT ;  /* 0x0000000800007812 */ /* 0x000fe200078ec0ff */
[----:B------:R-:W-:Y:S01]  /*16d0*/  UIADD3 UR5, UR38, 0x2180, URZ ;  /* 0x0000218026057890 */ /* 0x000fe2000fffe03f */
[----:B------:R-:W-:Y:S01]  /*16e0*/  IMAD.WIDE R58, R3, 0x10, R58 ;  /* 0x00000010033a7825 */ /* 0x000fe200078e023a */
[----:B------:R-:W-:Y:S01]  /*16f0*/  UIADD3 UR52, UR38, 0x50, URZ ;  /* 0x0000005026347890 */ /* 0x000fe2000fffe03f */
[----:B------:R-:W-:Y:S01]  /*1700*/  SEL R67, RZ, 0x1, P0 ;  /* 0x00000001ff437807 */ /* 0x000fe20000000000 */
[----:B------:R-:W-:Y:S01]  /*1710*/  USHF.R.U32.HI UR4, URZ, 0x4, UR4 ;  /* 0x000000043f047899 */ /* 0x000fe20008011604 */
[----:B-1----:R-:W-:Y:S01]  /*1720*/  IMAD R62, R4, -0x2, R7 ;  /* 0xfffffffe043e7824 */ /* 0x002fe200078e0207 */
[----:B------:R-:W-:Y:S01]  /*1730*/  USHF.R.U32.HI UR5, URZ, 0x4, UR5 ;  /* 0x000000043f057899 */ /* 0x000fe20008011605 */
[C---:B------:R-:W-:Y:S01]  /*1740*/  LOP3.LUT R68, R0.reuse, 0x8, RZ, 0x3c, !PT ;  /* 0x0000000800447812 */ /* 0x040fe200078e3cff */
[----:B------:R-:W-:Y:S01]  /*1750*/  UMOV UR6, 0xffffffff ;  /* 0xffffffff00067882 */ /* 0x000fe20000000000 */
[----:B------:R-:W-:Y:S01]  /*1760*/  ULDC UR8, c[0x0][0x284] ;  /* 0x0000a10000087ab9 */ /* 0x000fe20000000800 */
[----:B------:R-:W-:Y:S01]  /*1770*/  USEL UR41, UR49, 0x1, UP1 ;  /* 0x0000000131297887 */ /* 0x000fe20008800000 */
[----:B------:R-:W-:Y:S01]  /*1780*/  LEA R63, R63, UR52, 0x3 ;  /* 0x000000343f3f7c11 */ /* 0x000fe2000f8e18ff */
[----:B------:R-:W-:Y:S01]  /*1790*/  USHF.L.U32 UR6, UR6, UR39, URZ ;  /* 0x0000002706067299 */ /* 0x000fe2000800063f */
[----:B------:R-:W-:Y:S01]  /*17a0*/  LOP3.LUT R64, R0, 0x18, RZ, 0x3c, !PT ;  /* 0x0000001800407812 */ /* 0x000fe200078e3cff */
[----:B------:R-:W-:Y:S01]  /*17b0*/  ULOP3.LUT UR4, UR4, 0x3fff, URZ, 0xc0, !UPT ;  /* 0x00003fff04047892 */ /* 0x000fe2000f8ec03f */
[----:B------:R-:W-:Y:S01]  /*17c0*/  SHF.R.S32.HI R61, RZ, 0x1f, R60 ;  /* 0x0000001fff3d7819 */ /* 0x000fe2000001143c */
[----:B------:R-:W-:Y:S01]  /*17d0*/  ULOP3.LUT UR5, UR5, 0x3fff, URZ, 0xc0, !UPT ;  /* 0x00003fff05057892 */ /* 0x000fe2000f8ec03f */
[----:B------:R-:W-:Y:S01]  /*17e0*/  VIADD R65, R65, UR8 ;  /* 0x0000000841417c36 */ /* 0x000fe20008000000 */
[----:B------:R-:W-:Y:S01]  /*17f0*/  UMOV UR7, 0x1 ;  /* 0x0000000100077882 */ /* 0x000fe20000000000 */
[----:B------:R-:W-:-:S02]  /*1800*/  USHF.L.U32 UR50, UR49, 0x1, URZ ;  /* 0x0000000131327899 */ /* 0x000fc4000800063f */
[----:B------:R-:W-:Y:S02]  /*1810*/  USHF.L.U64.HI UR51, UR36, 0x1, UR47 ;  /* 0x0000000124337899 */ /* 0x000fe4000801022f */
[----:B------:R-:W-:Y:S02]  /*1820*/  USHF.L.U32 UR39, UR7, UR39, URZ ;  /* 0x0000002707277299 */ /* 0x000fe4000800063f */
[----:B------:R-:W-:Y:S02]  /*1830*/  UIADD3 UR41, -UR41, UR49, URZ ;  /* 0x0000003129297290 */ /* 0x000fe4000fffe13f */
[----:B------:R-:W-:Y:S02]  /*1840*/  ULOP3.LUT UR42, URZ, UR6, URZ, 0x33, !UPT ;  /* 0x000000063f2a7292 */ /* 0x000fe4000f8e333f */
[----:B------:R-:W-:Y:S02]  /*1850*/  USEL UR43, URZ, 0x1, !UP0 ;  /* 0x000000013f2b7887 */ /* 0x000fe4000c000000 */
[----:B------:R-:W-:-:S02]  /*1860*/  ULOP3.LUT UR44, UR4, 0x10000, URZ, 0xfc, !UPT ;  /* 0x00010000042c7892 */ /* 0x000fc4000f8efc3f */
[----:B------:R-:W-:-:S12]  /*1870*/  ULOP3.LUT UR45, UR5, 0x10000, URZ, 0xfc, !UPT ;  /* 0x00010000052d7892 */ /* 0x000fd8000f8efc3f */
.L_x_105:
[----:B------:R-:W-:-:S04]  /*1880*/  SHF.L.U32 R0, R67, 0x1f, RZ ;  /* 0x0000001f43007819 */ /* 0x000fc800000006ff */
[----:B------:R-:W0:Y:S02]  /*1890*/  SYNCS.PHASECHK.TRANS64.TRYWAIT P0, [R63+URZ+-0x8], R0 ;  /* 0xfffff8003f0075a7 */ /* 0x000e24000800017f */
[----:B01234-:R-:W-:Y:S05]  /*18a0*/  @!P0 BRA `(.L_x_18) ;  /* 0x0000003c005c8947 */ /* 0x01ffea0003800000 */
.L_x_127:
[----:B------:R-:W-:Y:S02]  /*18b0*/  ULDC UR4, c[0x0][0x28c] ;  /* 0x0000a30000047ab9 */ /* 0x000fe40000000800 */
[----:B------:R-:W-:-:S13]  /*18c0*/  ISETP.LT.AND P0, PT, RZ, UR4, PT ;  /* 0x00000004ff007c0c */ /* 0x000fda000bf01270 */
[----:B------:R-:W-:Y:S05]  /*18d0*/  @P0 BRA `(.L_x_19) ;  /* 0x0000000000400947 */ /* 0x000fea0003800000 */
[----:B0-----:R-:W-:Y:S01]  /*18e0*/  MOV R0, 0x0 ;  /* 0x0000000000007802 */ /* 0x001fe20000000f00 */
[----:B------:R-:W-:Y:S01]  /*18f0*/  ULDC.64 UR4, c[0x4][0x68] ;  /* 0x01001a0000047ab9 */ /* 0x000fe20000000a00 */
[----:B------:R-:W-:Y:S01]  /*1900*/  ULDC.64 UR6, c[0x4][0x8] ;  /* 0x0100020000067ab9 */ /* 0x000fe20000000a00 */
[----:B------:R-:W-:Y:S01]  /*1910*/  IMAD.U32 R4, RZ, RZ, UR4 ;  /* 0x00000004ff047e24 */ /* 0x000fe2000f8e00ff */
[----:B------:R0:W1:Y:S01]  /*1920*/  LDC.64 R14, c[0x4][R0] ;  /* 0x01000000000e7b82 */ /* 0x0000620000000a00 */
[----:B------:R-:W-:Y:S01]  /*1930*/  IMAD.U32 R5, RZ, RZ, UR5 ;  /* 0x00000005ff057e24 */ /* 0x000fe2000f8e00ff */
[----:B------:R-:W-:Y:S01]  /*1940*/  ULDC.64 UR4, c[0x4][0x70] ;  /* 0x01001c0000047ab9 */ /* 0x000fe20000000a00 */
[----:B------:R-:W-:Y:S02]  /*1950*/  IMAD.U32 R10, RZ, RZ, UR6 ;  /* 0x00000006ff0a7e24 */ /* 0x000fe4000f8e00ff */
[----:B------:R-:W-:Y:S02]  /*1960*/  IMAD.U32 R6, RZ, RZ, UR4 ;  /* 0x00000004ff067e24 */ /* 0x000fe4000f8e00ff */
[----:B------:R-:W-:-:S02]  /*1970*/  IMAD.U32 R7, RZ, RZ, UR5 ;  /* 0x00000005ff077e24 */ /* 0x000fc4000f8e00ff */
[----:B------:R-:W-:Y:S02]  /*1980*/  IMAD.U32 R11, RZ, RZ, UR7 ;  /* 0x00000007ff0b7e24 */ /* 0x000fe4000f8e00ff */
[----:B------:R-:W-:Y:S02]  /*1990*/  IMAD.MOV.U32 R8, RZ, RZ, 0x1e1 ;  /* 0x000001e1ff087424 */ /* 0x000fe400078e00ff */
[----:B------:R-:W-:Y:S02]  /*19a0*/  IMAD.MOV.U32 R12, RZ, RZ, 0x1 ;  /* 0x00000001ff0c7424 */ /* 0x000fe400078e00ff */
[----:B0-----:R-:W-:-:S07]  /*19b0*/  IMAD.MOV.U32 R13, RZ, RZ, RZ ;  /* 0x000000ffff0d7224 */ /* 0x001fce00078e00ff */
[----:B------:R-:W-:-:S07]  /*19c0*/  LEPC R20, `(.L_x_19) ;  /* 0x000000001014794e */ /* 0x000fce0000000000 */
[----:B-1---5:R-:W-:Y:S05]  /*19d0*/  CALL.ABS.NOINC R14 ;  /* 0x000000000e007343 */ /* 0x022fea0003c00000 */
.L_x_19:
[----:B------:R-:W-:-:S06]  /*19e0*/  ULOP3.LUT UR4, UR46, 0x1, URZ, 0xfc, !UPT ;  /* 0x000000012e047892 */ /* 0x000fcc000f8efc3f */
[----:B0-----:R-:W-:-:S05]  /*19f0*/  IMAD.U32 R0, RZ, RZ, UR4 ;  /* 0x00000004ff007e24 */ /* 0x001fca000f8e00ff */
[----:B------:R-:W-:-:S13]  /*1a00*/  ISETP.NE.AND P0, PT, R0, 0x3, PT ;  /* 0x000000030000780c */ /* 0x000fda0003f05270 */
[----:B------:R-:W-:Y:S05]  /*1a10*/  @!P0 BRA `(.L_x_20) ;  /* 0x0000000000048947 */ /* 0x000fea0003800000 */
[----:B------:R-:W-:Y:S01]  /*1a20*/  BPT.TRAP 0x1 ;  /* 0x000000040000795c */ /* 0x000fe20000300000 */
.L_x_20:
[----:B------:R-:W-:Y:S02]  /*1a30*/  IMAD.U32 R3, RZ, RZ, UR40 ;  /* 0x00000028ff037e24 */ /* 0x000fe4000f8e00ff */
[----:B------:R-:W-:-:S03]  /*1a40*/  IMAD.U32 R0, RZ, RZ, UR43 ;  /* 0x0000002bff007e24 */ /* 0x000fc6000f8e00ff */
[----:B------:R-:W-:Y:S02]  /*1a50*/  LEA R3, R3, UR38, 0x3 ;  /* 0x0000002603037c11 */ /* 0x000fe4000f8e18ff */
[----:B------:R-:W-:-:S04]  /*1a60*/  SHF.L.U32 R0, R0, 0x1f, RZ ;  /* 0x0000001f00007819 */ /* 0x000fc800000006ff */
[----:B------:R0:W1:Y:S01]  /*1a70*/  SYNCS.PHASECHK.TRANS64.TRYWAIT P1, [R3+URZ], R0 ;  /* 0x00000000030075a7 */ /* 0x000062000802017f */
[----:B------:R-:W-:Y:S05]  /*1a80*/  @!P0 BRA `(.L_x_21) ;  /* 0x0000000000048947 */ /* 0x000fea0003800000 */
[----:B------:R-:W-:Y:S01]  /*1a90*/  BPT.TRAP 0x1 ;  /* 0x000000040000795c */ /* 0x000fe20000300000 */
.L_x_21:
[----:B-1----:R-:W-:Y:S05]  /*1aa0*/  @P1 BRA `(.L_x_22) ;  /* 0x0000000000081947 */ /* 0x002fea0003800000 */
[----:B------:R-:W1:Y:S02]  /*1ab0*/  SYNCS.PHASECHK.TRANS64.TRYWAIT P1, [R3+URZ], R0 ;  /* 0x00000000030075a7 */ /* 0x000e64000802017f */
[----:B-1----:R-:W-:Y:S05]  /*1ac0*/  @!P1 BRA `(.L_x_23) ;  /* 0x0000003800e89947 */ /* 0x002fea0003800000 */
.L_x_22:
[----:B------:R-:W-:Y:S05]  /*1ad0*/  WARPSYNC.ALL ;  /* 0x0000000000007948 */ /* 0x000fea0003800000 */
[----:B------:R-:W-:Y:S01]  /*1ae0*/  ULEA UR4, UR40, UR44, 0x7 ;  /* 0x0000002c28047291 */ /* 0x000fe2000f8e383f */
[----:B------:R-:W-:Y:S01]  /*1af0*/  WARPGROUP.ARRIVE ;  /* 0x00000000000079c5 */ /* 0x000fe20000000000 */
[----:B------:R-:W-:Y:S01]  /*1b00*/  ULEA UR6, UR40, UR45, 0x7 ;  /* 0x0000002d28067291 */ /* 0x000fe2000f8e383f */
[----:B01----:R-:W-:Y:S01]  /*1b10*/  IMAD.U32 R0, RZ, RZ, UR41 ;  /* 0x00000029ff007e24 */ /* 0x003fe2000f8e00ff */
[----:B------:R-:W-:Y:S01]  /*1b20*/  UMOV UR5, 0xc0000010 ;  /* 0xc000001000057882 */ /* 0x000fe20000000000 */
[----:B------:R-:W-:-:S03]  /*1b30*/  UMOV UR7, 0xc0000010 ;  /* 0xc000001000077882 */ /* 0x000fc60000000000 */
[----:B------:R-:W-:-:S03]  /*1b40*/  ISETP.GE.AND P1, PT, R0, 0x1, PT ;  /* 0x000000010000780c */ /* 0x000fc60003f26270 */
[----:B------:R-:W-:Y:S03]  /*1b50*/  IGMMA.64x64x32.S8.S8 R24, gdesc[UR4], RZ, !UPT, gsb0 ;  /* 0x01e00000041879f1 */ /* 0x000fe6000c0410ff */
[----:B------:R-:W-:-:S07]  /*1b60*/  WARPGROUP.DEPBAR.LE gsb0, 0x0 ;  /* 0x00008000000079c5 */ /* 0x000fce0000010000 */
[----:B------:R-:W-:Y:S05]  /*1b70*/  @!P1 BRA `(.L_x_24) ;  /* 0x0000000000bc9947 */ /* 0x000fea0003800000 */
[----:B------:R-:W-:Y:S01]  /*1b80*/  UIADD3 UR4, UR40, 0x1, URZ ;  /* 0x0000000128047890 */ /* 0x000fe2000fffe03f */
[----:B------:R-:W-:Y:S02]  /*1b90*/  IMAD.U32 R0, RZ, RZ, UR41 ;  /* 0x00000029ff007e24 */ /* 0x000fe4000f8e00ff */
[----:B------:R-:W-:Y:S01]  /*1ba0*/  IMAD.U32 R3, RZ, RZ, UR40 ;  /* 0x00000028ff037e24 */ /* 0x000fe2000f8e00ff */
[----:B------:R-:W-:-:S04]  /*1bb0*/  UISETP.NE.AND UP0, UPT, UR4, 0x4, UPT ;  /* 0x000000040400788c */ /* 0x000fc8000bf05270 */
[----:B------:R-:W-:Y:S02]  /*1bc0*/  USEL UR5, URZ, 0x1, UP0 ;  /* 0x000000013f057887 */ /* 0x000fe40008000000 */
[----:B------:R-:W-:Y:S02]  /*1bd0*/  USEL UR8, UR4, URZ, UP0 ;  /* 0x0000003f04087287 */ /* 0x000fe40008000000 */
[----:B------:R-:W-:-:S06]  /*1be0*/  ULOP3.LUT UR5, UR43, UR5, URZ, 0x3c, !UPT ;  /* 0x000000052b057292 */ /* 0x000fcc000f8e3c3f */
[----:B------:R-:W-:-:S07]  /*1bf0*/  IMAD.U32 R6, RZ, RZ, UR5 ;  /* 0x00000005ff067e24 */ /* 0x000fce000f8e00ff */
.L_x_31:
[----:B------:R-:W-:Y:S05]  /*1c00*/  @!P0 BRA `(.L_x_25) ;  /* 0x0000000000048947 */ /* 0x000fea0003800000 */
[----:B------:R-:W-:Y:S01]  /*1c10*/  BPT.TRAP 0x1 ;  /* 0x000000040000795c */ /* 0x000fe20000300000 */
.L_x_25:
[----:B------:R-:W-:Y:S01]  /*1c20*/  ULEA UR4, UR8, UR38, 0x3 ;  /* 0x0000002608047291 */ /* 0x000fe2000f8e183f */
[----:B------:R-:W-:-:S08]  /*1c30*/  SHF.L.U32 R4, R6, 0x1f, RZ ;  /* 0x0000001f06047819 */ /* 0x000fd000000006ff */
[----:B------:R0:W1:Y:S01]  /*1c40*/  SYNCS.PHASECHK.TRANS64.TRYWAIT P1, [UR4], R4 ;  /* 0x00000004ff0075a7 */ /* 0x0000620008020144 */
[----:B------:R-:W-:Y:S05]  /*1c50*/  @!P0 BRA `(.L_x_26) ;  /* 0x0000000000048947 */ /* 0x000fea0003800000 */
[----:B------:R-:W-:Y:S01]  /*1c60*/  BPT.TRAP 0x1 ;  /* 0x000000040000795c */ /* 0x000fe20000300000 */
.L_x_26:
[----:B-1----:R-:W-:Y:S05]  /*1c70*/  @P1 BRA `(.L_x_27) ;  /* 0x0000000000081947 */ /* 0x002fea0003800000 */
[----:B------:R-:W1:Y:S02]  /*1c80*/  SYNCS.PHASECHK.TRANS64.TRYWAIT P1, [UR4], R4 ;  /* 0x00000004ff0075a7 */ /* 0x000e640008020144 */
[----:B-1----:R-:W-:Y:S05]  /*1c90*/  @!P1 BRA `(.L_x_28) ;  /* 0x0000003800889947 */ /* 0x002fea0003800000 */
.L_x_27:
[----:B------:R-:W-:Y:S01]  /*1ca0*/  ULEA UR4, UR8, UR44, 0x7 ;  /* 0x0000002c08047291 */ /* 0x000fe2000f8e383f */
[----:B------:R-:W-:Y:S01]  /*1cb0*/  WARPGROUP.ARRIVE ;  /* 0x00000000000079c5 */ /* 0x000fe20000000000 */
[----:B------:R-:W-:Y:S01]  /*1cc0*/  ULEA UR6, UR8, UR45, 0x7 ;  /* 0x0000002d08067291 */ /* 0x000fe2000f8e383f */
[----:B------:R-:W-:Y:S01]  /*1cd0*/  UMOV UR5, 0xc0000010 ;  /* 0xc000001000057882 */ /* 0x000fe20000000000 */
[----:B------:R-:W-:-:S07]  /*1ce0*/  UMOV UR7, 0xc0000010 ;  /* 0xc000001000077882 */ /* 0x000fce0000000000 */
[----:B------:R-:W-:Y:S03]  /*1cf0*/  IGMMA.64x64x32.S8.S8 R24, gdesc[UR4], R24, gsb0 ;  /* 0x01e00000041879f1 */ /* 0x000fe60008041018 */
[----:B------:R-:W-:Y:S02]  /*1d00*/  WARPGROUP.DEPBAR.LE gsb0, 0x0 ;  /* 0x00008000000079c5 */ /* 0x000fe40000010000 */
[----:B------:R-:W-:Y:S05]  /*1d10*/  @!P0 BRA `(.L_x_29) ;  /* 0x0000000000048947 */ /* 0x000fea0003800000 */
[----:B------:R-:W-:Y:S01]  /*1d20*/  BPT.TRAP 0x1 ;  /* 0x000000040000795c */ /* 0x000fe20000300000 */
.L_x_29:
[----:B------:R-:W-:Y:S01]  /*1d30*/  ISETP.NE.AND P1, PT, R23, RZ, PT ;  /* 0x000000ff1700720c */ /* 0x000fe20003f25270 */
[----:B------:R-:W-:-:S12]  /*1d40*/  UISETP.GT.U32.AND UP0, UPT, UR46, 0x1, UPT ;  /* 0x000000012e00788c */ /* 0x000fd8000bf04070 */
[----:B01----:R-:W-:-:S05]  /*1d50*/  @P1 LEA R4, R3, UR38, 0x3 ;  /* 0x0000002603041c11 */ /* 0x003fca000f8e18ff */
[----:B------:R-:W-:-:S05]  /*1d60*/  @P1 VIADD R5, R4, 0x20 ;  /* 0x0000002004051836 */ /* 0x000fca0000000000 */
[----:B------:R-:W-:-:S04]  /*1d70*/  @P1 PRMT R5, R22, 0x654, R5 ;  /* 0x0000065416051816 */ /* 0x000fc80000000005 */
[----:B------:R0:W-:Y:S01]  /*1d80*/  @P1 SYNCS.ARRIVE.TRANS64.RED.A1T0 RZ, [R5+URZ], RZ ;  /* 0x000000ff05ff19a7 */ /* 0x0001e2000810043f */
[----:B------:R-:W-:-:S13]  /*1d90*/  PLOP3.LUT P1, PT, PT, PT, UP0, 0x80, 0x0 ;  /* 0x000000000000781c */ /* 0x000fda0003f2f008 */
[----:B0-----:R-:W-:Y:S05]  /*1da0*/  @P1 BRA `(.L_x_30) ;  /* 0x0000000000041947 */ /* 0x001fea0003800000 */
[----:B------:R-:W-:Y:S01]  /*1db0*/  BPT.TRAP 0x1 ;  /* 0x000000040000795c */ /* 0x000fe20000300000 */
.L_x_30:
[----:B------:R-:W-:Y:S01]  /*1dc0*/  UIADD3 UR8, UR8, 0x1, URZ ;  /* 0x0000000108087890 */ /* 0x000fe2000fffe03f */
[C---:B------:R-:W-:Y:S01]  /*1dd0*/  ISETP.GT.AND P2, PT, R0.reuse, 0x1, PT ;  /* 0x000000010000780c */ /* 0x040fe20003f44270 */
[----:B------:R-:W-:Y:S02]  /*1de0*/  VIADD R3, R3, 0x1 ;  /* 0x0000000103037836 */ /* 0x000fe40000000000 */
[----:B------:R-:W-:Y:S01]  /*1df0*/  UISETP.NE.AND UP0, UPT, UR8, 0x4, UPT ;  /* 0x000000040800788c */ /* 0x000fe2000bf05270 */
[----:B------:R-:W-:Y:S02]  /*1e00*/  VIADD R0, R0, 0xffffffff ;  /* 0xffffffff00007836 */ /* 0x000fe40000000000 */
[C---:B------:R-:W-:Y:S01]  /*1e10*/  ISETP.NE.AND P1, PT, R3.reuse, 0x4, PT ;  /* 0x000000040300780c */ /* 0x040fe20003f25270 */
[----:B------:R-:W-:Y:S02]  /*1e20*/  USEL UR4, URZ, 0x1, UP0 ;  /* 0x000000013f047887 */ /* 0x000fe40008000000 */
[----:B------:R-:W-:Y:S01]  /*1e30*/  USEL UR8, UR8, URZ, UP0 ;  /* 0x0000003f08087287 */ /* 0x000fe20008000000 */
[----:B------:R-:W-:-:S03]  /*1e40*/  SEL R3, R3, RZ, P1 ;  /* 0x000000ff03037207 */ /* 0x000fc60000800000 */
[----:B------:R-:W-:Y:S01]  /*1e50*/  LOP3.LUT R6, R6, UR4, RZ, 0x3c, !PT ;  /* 0x0000000406067c12 */ /* 0x000fe2000f8e3cff */
[----:B------:R-:W-:Y:S07]  /*1e60*/  @P2 BRA `(.L_x_31) ;  /* 0xfffffffc00642947 */ /* 0x000fee000383ffff */
.L_x_24:
[----:B------:R-:W0:Y:S01]  /*1e70*/  LDC R0, c[0x0][0x28c] ;  /* 0x0000a300ff007b82 */ /* 0x000e220000000800 */
[----:B------:R1:W-:Y:S01]  /*1e80*/  SYNCS.ARRIVE.TRANS64.A1T0 RZ, [R68+UR52], RZ ;  /* 0x000000ff44ff79a7 */ /* 0x0003e20008100034 */
[----:B0-----:R-:W-:-:S13]  /*1e90*/  ISETP.GE.AND P1, PT, R0, 0x1, PT ;  /* 0x000000010000780c */ /* 0x001fda0003f26270 */
[----:B-1----:R-:W-:Y:S05]  /*1ea0*/  @!P1 BRA `(.L_x_32) ;  /* 0x0000000000409947 */ /* 0x002fea0003800000 */
[----:B------:R-:W-:Y:S05]  /*1eb0*/  @!P0 BRA `(.L_x_33) ;  /* 0x0000000000048947 */ /* 0x000fea0003800000 */
[----:B------:R-:W-:Y:S01]  /*1ec0*/  BPT.TRAP 0x1 ;  /* 0x000000040000795c */ /* 0x000fe20000300000 */
.L_x_33:
[----:B------:R-:W-:Y:S01]  /*1ed0*/  ISETP.NE.AND P0, PT, R23, RZ, PT ;  /* 0x000000ff1700720c */ /* 0x000fe20003f05270 */
[----:B------:R-:W-:-:S12]  /*1ee0*/  IMAD.U32 R3, RZ, RZ, UR38 ;  /* 0x00000026ff037e24 */ /* 0x000fd8000f8e00ff */
[----:B------:R-:W-:-:S05]  /*1ef0*/  VOTEU.ANY UP0, P0 ;  /* 0x00000000003f7886 */ /* 0x000fca0000000100 */
[----:B------:R-:W-:Y:S02]  /*1f00*/  @UP0 UIADD3 UR4, UR41, UR40, URZ ;  /* 0x0000002829040290 */ /* 0x000fe4000fffe03f */
[----:B------:R-:W-:-:S04]  /*1f10*/  UISETP.GT.U32.AND UP0, UPT, UR46, 0x1, UPT ;  /* 0x000000012e00788c */ /* 0x000fc8000bf04070 */
[----:B------:R-:W-:-:S04]  /*1f20*/  IMAD.U32 R0, RZ, RZ, UR4 ;  /* 0x00000004ff007e24 */ /* 0x000fc8000f8e00ff */
[----:B------:R-:W-:-:S05]  /*1f30*/  @P0 IMAD.SHL.U32 R0, R0, 0x8, RZ ;  /* 0x0000000800000824 */ /* 0x000fca00078e00ff */
[----:B------:R-:W-:-:S04]  /*1f40*/  @P0 LOP3.LUT R0, R0, 0x18, RZ, 0xc0, !PT ;  /* 0x0000001800000812 */ /* 0x000fc800078ec0ff */
[----:B------:R-:W-:-:S04]  /*1f50*/  @P0 IADD3 R3, R3, 0x20, R0 ;  /* 0x0000002003030810 */ /* 0x000fc80007ffe000 */
[----:B------:R-:W-:-:S04]  /*1f60*/  @P0 PRMT R3, R22, 0x654, R3 ;  /* 0x0000065416030816 */ /* 0x000fc80000000003 */
[----:B------:R0:W-:Y:S01]  /*1f70*/  @P0 SYNCS.ARRIVE.TRANS64.RED.A1T0 RZ, [R3+URZ], RZ ;  /* 0x000000ff03ff09a7 */ /* 0x0001e2000810043f */
[----:B------:R-:W-:-:S13]  /*1f80*/  PLOP3.LUT P0, PT, PT, PT, UP0, 0x80, 0x0 ;  /* 0x000000000000781c */ /* 0x000fda0003f0f008 */
[----:B0-----:R-:W-:Y:S05]  /*1f90*/  @P0 BRA `(.L_x_32) ;  /* 0x0000000000040947 */ /* 0x001fea0003800000 */
[----:B------:R-:W-:Y:S01]  /*1fa0*/  BPT.TRAP 0x1 ;  /* 0x000000040000795c */ /* 0x000fe20000300000 */
.L_x_32:
[----:B------:R-:W-:Y:S01]  /*1fb0*/  SHF.L.U32 R0, R67, 0x1f, RZ ;  /* 0x0000001f43007819 */ /* 0x000fe200000006ff */
[----:B------:R-:W-:Y:S01]  /*1fc0*/  UIADD3 UR40, UR50, UR40, URZ ;  /* 0x0000002832287290 */ /* 0x000fe2000fffe03f */
[----:B------:R-:W-:Y:S01]  /*1fd0*/  IMAD.SHL.U32 R11, R18, 0x40, RZ ;  /* 0x00000040120b7824 */ /* 0x000fe200078e00ff */
[----:B------:R-:W-:Y:S01]  /*1fe0*/  SHF.R.S32.HI R14, RZ, 0x1f, R2 ;  /* 0x0000001fff0e7819 */ /* 0x000fe20000011402 */
[----:B------:R-:W0:Y:S01]  /*1ff0*/  SYNCS.PHASECHK.TRANS64.TRYWAIT P0, [R63+URZ+0x8], R0 ;  /* 0x000008003f0075a7 */ /* 0x000e22000800017f */
[----:B------:R-:W-:Y:S02]  /*2000*/  USHF.R.U32.HI UR4, URZ, 0x2, UR40 ;  /* 0x000000023f047899 */ /* 0x000fe40008011628 */
[----:B------:R-:W-:Y:S02]  /*2010*/  UISETP.GT.U32.AND UP0, UPT, UR40, 0x3, UPT ;  /* 0x000000032800788c */ /* 0x000fe4000bf04070 */
[----:B------:R-:W-:Y:S02]  /*2020*/  ULOP3.LUT UR4, UR4, 0x1, URZ, 0xc0, !UPT ;  /* 0x0000000104047892 */ /* 0x000fe4000f8ec03f */
[----:B------:R-:W-:-:S02]  /*2030*/  UISETP.LT.U32.AND UP0, UPT, UR50, 0x4, UP0 ;  /* 0x000000043200788c */ /* 0x000fc40008701070 */
[----:B------:R-:W-:Y:S02]  /*2040*/  UISETP.NE.U32.AND UP1, UPT, UR4, 0x1, UPT ;  /* 0x000000010400788c */ /* 0x000fe4000bf25070 */
[----:B------:R-:W-:Y:S02]  /*2050*/  USEL UR5, URZ, 0x1, !UP0 ;  /* 0x000000013f057887 */ /* 0x000fe4000c000000 */
[----:B------:R-:W-:Y:S02]  /*2060*/  UISETP.GT.U32.AND UP1, UPT, UR50, 0x3, !UP1 ;  /* 0x000000033200788c */ /* 0x000fe4000cf24070 */
[----:B------:R-:W-:Y:S02]  /*2070*/  ULOP3.LUT UR40, UR40, 0x3, URZ, 0xc0, !UPT ;  /* 0x0000000328287892 */ /* 0x000fe4000f8ec03f */
[----:B------:R-:W-:-:S04]  /*2080*/  USEL UR4, URZ, 0x1, !UP1 ;  /* 0x000000013f047887 */ /* 0x000fc8000c800000 */
[----:B------:R-:W-:Y:S01]  /*2090*/  ULOP3.LUT UR43, UR4, UR43, UR5, 0x96, !UPT ;  /* 0x0000002b042b7292 */ /* 0x000fe2000f8e9605 */
[----:B0-----:R-:W-:Y:S11]  /*20a0*/  @!P0 BRA `(.L_x_34) ;  /* 0x00000034009c8947 */ /* 0x001ff60003800000 */
.L_x_128:
[----:B0-----:R-:W-:Y:S01]  /*20b0*/  IMAD.SHL.U32 R0, R19, 0x40, RZ ;  /* 0x0000004013007824 */ /* 0x001fe200078e00ff */
[----:B------:R-:W-:Y:S01]  /*20c0*/  ULDC UR6, c[0x0][0x284] ;  /* 0x0000a10000067ab9 */ /* 0x000fe20000000800 */
[----:B------:R-:W-:Y:S01]  /*20d0*/  ULDC.64 UR4, c[0x0][0x5d0] ;  /* 0x0001740000047ab9 */ /* 0x000fe20000000a00 */
[----:B------:R-:W-:Y:S01]  /*20e0*/  SHF.R.S32.HI R10, RZ, 0x1f, R11 ;  /* 0x0000001fff0a7819 */ /* 0x000fe2000001140b */
[----:B------:R-:W-:Y:S01]  /*20f0*/  IMAD R3, R14, UR4, RZ ;  /* 0x000000040e037c24 */ /* 0x000fe2000f8e02ff */
[----:B------:R-:W-:Y:S01]  /*2100*/  ISETP.GE.AND P0, PT, R0, UR6, PT ;  /* 0x0000000600007c0c */ /* 0x000fe2000bf06270 */
[C---:B------:R-:W-:Y:S01]  /*2110*/  IMAD.WIDE.U32 R4, R2.reuse, UR4, R60 ;  /* 0x0000000402047c25 */ /* 0x040fe2000f8e003c */
[----:B------:R-:W-:Y:S02]  /*2120*/  ULDC UR4, c[0x0][0x288] ;  /* 0x0000a20000047ab9 */ /* 0x000fe40000000800 */
[C---:B------:R-:W-:Y:S01]  /*2130*/  ISETP.GE.OR P0, PT, R11.reuse, UR4, P0 ;  /* 0x000000040b007c0c */ /* 0x040fe20008706670 */
[----:B------:R-:W-:Y:S01]  /*2140*/  IMAD R3, R2, UR5, R3 ;  /* 0x0000000502037c24 */ /* 0x000fe2000f8e0203 */
[----:B------:R-:W-:-:S04]  /*2150*/  IADD3 R4, P1, R11, R4, RZ ;  /* 0x000000040b047210 */ /* 0x000fc80007f3e0ff */
[----:B------:R-:W-:-:S07]  /*2160*/  IADD3.X R5, R10, R5, R3, P1, !PT ;  /* 0x000000050a057210 */ /* 0x000fce0000ffe403 */
[----:B------:R-:W-:Y:S05]  /*2170*/  @P0 BRA `(.L_x_35) ;  /* 0x0000001c001c0947 */ /* 0x000fea0003800000 */
[----:B------:R-:W0:Y:S01]  /*2180*/  LDC.64 R8, c[0x0][0x5c8] ;  /* 0x00017200ff087b82 */ /* 0x000e220000000a00 */
[----:B------:R-:W-:Y:S01]  /*2190*/  IMAD.WIDE R12, R19, 0x40, R58 ;  /* 0x00000040130c7825 */ /* 0x000fe200078e023a */
[----:B------:R-:W-:Y:S01]  /*21a0*/  ULDC.64 UR4, c[0x0][0x5c0] ;  /* 0x0001700000047ab9 */ /* 0x000fe20000000a00 */
[----:B------:R-:W-:Y:S02]  /*21b0*/  BSSY B0, `(.L_x_35) ;  /* 0x00001c3000007945 */ /* 0x000fe40003800000 */
[----:B------:R-:W-:Y:S02]  /*21c0*/  IMAD.IADD R69, R65, 0x1, -R0 ;  /* 0x0000000141457824 */ /* 0x000fe400078e0a00 */
[----:B------:R-:W-:Y:S02]  /*21d0*/  IMAD.IADD R70, R62, 0x1, -R11 ;  /* 0x000000013e467824 */ /* 0x000fe400078e0a0b */
[-C--:B0-----:R-:W-:Y:S02]  /*21e0*/  IMAD R3, R13, R8.reuse, RZ ;  /* 0x000000080d037224 */ /* 0x081fe400078e02ff */
[----:B------:R-:W-:-:S04]  /*21f0*/  IMAD.WIDE.U32 R4, R12, R8, R4 ;  /* 0x000000080c047225 */ /* 0x000fc800078e0004 */
[----:B------:R-:W-:Y:S01]  /*2200*/  IMAD R3, R12, R9, R3 ;  /* 0x000000090c037224 */ /* 0x000fe200078e0203 */
[----:B------:R-:W-:-:S03]  /*2210*/  IADD3 R6, P0, R4, UR4, RZ ;  /* 0x0000000404067c10 */ /* 0x000fc6000ff1e0ff */
[----:B------:R-:W-:Y:S01]  /*2220*/  IMAD.IADD R3, R5, 0x1, R3 ;  /* 0x0000000105037824 */ /* 0x000fe200078e0203 */
[----:B------:R-:W-:-:S04]  /*2230*/  LEA R4, P1, R8, R6, 0x3 ;  /* 0x0000000608047211 */ /* 0x000fc800078218ff */
[----:B------:R-:W-:Y:S02]  /*2240*/  IADD3.X R7, R3, UR5, RZ, P0, !PT ;  /* 0x0000000503077c10 */ /* 0x000fe400087fe4ff */
[----:B-----5:R-:W-:Y:S02]  /*2250*/  ISETP.NE.AND P0, PT, R57, RZ, PT ;  /* 0x000000ff3900720c */ /* 0x020fe40003f05270 */
[----:B------:R-:W-:-:S11]  /*2260*/  LEA.HI.X R5, R8, R7, R9, 0x3, P1 ;  /* 0x0000000708057211 */ /* 0x000fd600008f1c09 */
[----:B------:R-:W-:Y:S05]  /*2270*/  @!P0 BRA `(.L_x_36) ;  /* 0x0000001400188947 */ /* 0x000fea0003800000 */
[----:B------:R-:W0:Y:S01]  /*2280*/  LDC.64 R18, c[0x0][0x5b0] ;  /* 0x00016c00ff127b82 */ /* 0x000e220000000a00 */
[----:B------:R-:W-:Y:S01]  /*2290*/  ULDC.64 UR4, c[0x0][0x5b8] ;  /* 0x00016e0000047ab9 */ /* 0x000fe20000000a00 */
[----:B------:R-:W-:Y:S01]  /*22a0*/  ISETP.GE.AND P2, PT, R70, 0x1, PT ;  /* 0x000000014600780c */ /* 0x000fe20003f46270 */
[----:B------:R-:W-:Y:S01]  /*22b0*/  IMAD.WIDE.U32 R8, R2, UR4, R60 ;  /* 0x0000000402087c25 */ /* 0x000fe2000f8e003c */
[----:B------:R-:W-:Y:S02]  /*22c0*/  BSSY B1, `(.L_x_37) ;  /* 0x000000e000017945 */ /* 0x000fe40003800000 */
[----:B------:R-:W-:Y:S01]  /*22d0*/  ISETP.LT.OR P4, PT, R69, 0x1, !P2 ;  /* 0x000000014500780c */ /* 0x000fe20005781670 */
[----:B------:R-:W-:Y:S01]  /*22e0*/  IMAD R3, R14, UR4, RZ ;  /* 0x000000040e037c24 */ /* 0x000fe2000f8e02ff */
[----:B------:R-:W1:Y:S01]  /*22f0*/  LDC.64 R20, c[0x0][0x5a8] ;  /* 0x00016a00ff147b82 */ /* 0x000e620000000a00 */
[----:B------:R-:W-:Y:S02]  /*2300*/  IADD3 R8, P0, R11, R8, RZ ;  /* 0x000000080b087210 */ /* 0x000fe40007f1e0ff */
[----:B------:R-:W-:-:S05]  /*2310*/  IMAD R3, R2, UR5, R3 ;  /* 0x0000000502037c24 */ /* 0x000fca000f8e0203 */
[----:B------:R-:W-:Y:S01]  /*2320*/  IADD3.X R9, R10, R9, R3, P0, !PT ;  /* 0x000000090a097210 */ /* 0x000fe200007fe403 */
[-C--:B0-----:R-:W-:Y:S02]  /*2330*/  IMAD R0, R13, R18.reuse, RZ ;  /* 0x000000120d007224 */ /* 0x081fe400078e02ff */
[----:B------:R-:W-:-:S04]  /*2340*/  IMAD.WIDE.U32 R2, R12, R18, R8 ;  /* 0x000000120c027225 */ /* 0x000fc800078e0008 */
[----:B------:R-:W-:Y:S01]  /*2350*/  IMAD R15, R12, R19, R0 ;  /* 0x000000130c0f7224 */ /* 0x000fe200078e0200 */
[----:B-1----:R-:W-:-:S04]  /*2360*/  IADD3 R2, P0, R2, R20, RZ ;  /* 0x0000001402027210 */ /* 0x002fc80007f1e0ff */
[----:B------:R-:W-:Y:S01]  /*2370*/  IADD3.X R3, R21, R3, R15, P0, !PT ;  /* 0x0000000315037210 */ /* 0x000fe200007fe40f */
[----:B------:R-:W-:Y:S08]  /*2380*/  @P4 BRA `(.L_x_38) ;  /* 0x0000000000044947 */ /* 0x000ff00003800000 */
[----:B------:R0:W5:Y:S02]  /*2390*/  LDG.E.U8 R66, desc[UR54][R2.64] ;  /* 0x0000003602427981 */ /* 0x000164000c1e1100 */
.L_x_38:
[----:B------:R-:W-:Y:S05]  /*23a0*/  BSYNC B1 ;  /* 0x0000000000017941 */ /* 0x000fea0003800000 */
.L_x_37:
[----:B-----5:R-:W-:Y:S01]  /*23b0*/  LOP3.LUT R0, R66, 0xffff, RZ, 0xc0, !PT ;  /* 0x0000ffff42007812 */ /* 0x020fe200078ec0ff */
[C---:B------:R-:W-:Y:S01]  /*23c0*/  IMAD.SHL.U32 R10, R18.reuse, 0x8, RZ ;  /* 0x00000008120a7824 */ /* 0x040fe200078e00ff */
[----:B------:R-:W-:Y:S01]  /*23d0*/  SHF.L.U64.HI R11, R18, 0x3, R19 ;  /* 0x00000003120b7819 */ /* 0x000fe20000010213 */
[----:B------:R-:W-:Y:S01]  /*23e0*/  BSSY B1, `(.L_x_39) ;  /* 0x0000016000017945 */ /* 0x000fe20003800000 */
[----:B------:R-:W-:Y:S02]  /*23f0*/  ISETP.GE.AND P1, PT, R70, 0x2, PT ;  /* 0x000000024600780c */ /* 0x000fe40003f26270 */
[----:B------:R-:W-:Y:S01]  /*2400*/  PRMT R0, R0, 0x8880, RZ ;  /* 0x0000888000007816 */ /* 0x000fe200000000ff */
[----:B------:R-:W-:Y:S01]  /*2410*/  IMAD.WIDE.U32 R10, R12, R18, R10 ;  /* 0x000000120c0a7225 */ /* 0x000fe200078e000a */
[C---:B------:R-:W-:Y:S02]  /*2420*/  ISETP.LT.OR P6, PT, R69.reuse, 0x1, !P1 ;  /* 0x000000014500780c */ /* 0x040fe40004fc1670 */
[----:B------:R-:W-:Y:S01]  /*2430*/  ISETP.LT.OR P2, PT, R69, 0x9, !P2 ;  /* 0x000000094500780c */ /* 0x000fe20005741670 */
[----:B------:R-:W-:Y:S01]  /*2440*/  IMAD R13, R0, R57, RZ ;  /* 0x00000039000d7224 */ /* 0x000fe200078e02ff */
[----:B------:R-:W-:Y:S01]  /*2450*/  IADD3 R8, P0, P3, R8, R20, R10 ;  /* 0x0000001408087210 */ /* 0x000fe20007b1e00a */
[----:B------:R-:W-:Y:S01]  /*2460*/  IMAD.IADD R0, R15, 0x1, R11 ;  /* 0x000000010f007824 */ /* 0x000fe200078e020b */
[----:B------:R-:W-:Y:S01]  /*2470*/  ISETP.LT.OR P1, PT, R69, 0x9, !P1 ;  /* 0x000000094500780c */ /* 0x000fe20004f21670 */
[----:B------:R-:W-:-:S03]  /*2480*/  @!P4 IMAD R11, R24, R56, R13 ;  /* 0x00000038180bc224 */ /* 0x000fc600078e020d */
[----:B------:R-:W-:Y:S02]  /*2490*/  IADD3.X R9, R9, R21, R0, P0, P3 ;  /* 0x0000001509097210 */ /* 0x000fe400007e6400 */
[C---:B------:R-:W-:Y:S01]  /*24a0*/  ISETP.GE.AND P3, PT, R70.reuse, 0x9, PT ;  /* 0x000000094600780c */ /* 0x040fe20003f66270 */
[----:B------:R1:W-:Y:S01]  /*24b0*/  @!P4 STG.E.U8 desc[UR54][R6.64], R11 ;  /* 0x0000000b0600c986 */ /* 0x0003e2000c101136 */
[----:B------:R-:W-:Y:S02]  /*24c0*/  ISETP.GE.AND P0, PT, R70, 0xa, PT ;  /* 0x0000000a4600780c */ /* 0x000fe40003f06270 */
[C---:B------:R-:W-:Y:S02]  /*24d0*/  ISETP.LT.OR P5, PT, R69.reuse, 0x1, !P3 ;  /* 0x000000014500780c */ /* 0x040fe40005fa1670 */
[C---:B------:R-:W-:Y:S02]  /*24e0*/  ISETP.LT.OR P4, PT, R69.reuse, 0x1, !P0 ;  /* 0x000000014500780c */ /* 0x040fe40004781670 */
[----:B------:R-:W-:Y:S01]  /*24f0*/  ISETP.LT.OR P3, PT, R69, 0x9, !P3 ;  /* 0x000000094500780c */ /* 0x000fe20005f61670 */
[----:B------:R-:W-:-:S12]  /*2500*/  @P6 BRA `(.L_x_40) ;  /* 0x00000000000c6947 */ /* 0x000fd80003800000 */
[----:B------:R-:W2:Y:S02]  /*2510*/  LDG.E.U8 R66, desc[UR54][R2.64+0x1] ;  /* 0x0000013602427981 */ /* 0x000ea4000c1e1100 */
[----:B--2---:R-:W-:-:S05]  /*2520*/  PRMT R0, R66, 0x8880, RZ ;  /* 0x0000888042007816 */ /* 0x004fca00000000ff */
[----:B------:R-:W-:-:S07]  /*2530*/  IMAD R13, R0, R57, RZ ;  /* 0x00000039000d7224 */ /* 0x000fce00078e02ff */
.L_x_40:
[----:B------:R-:W-:Y:S05]  /*2540*/  BSYNC B1 ;  /* 0x0000000000017941 */ /* 0x000fea0003800000 */
.L_x_39:
[----:B------:R-:W-:Y:S01]  /*2550*/  @!P6 IMAD R25, R25, R56, R13 ;  /* 0x000000381919e224 */ /* 0x000fe200078e020d */
[----:B------:R-:W-:Y:S04]  /*2560*/  BSSY B1, `(.L_x_41) ;  /* 0x0000006000017945 */ /* 0x000fe80003800000 */
[----:B------:R2:W-:Y:S01]  /*2570*/  @!P6 STG.E.U8 desc[UR54][R6.64+0x1], R25 ;  /* 0x000001190600e986 */ /* 0x0005e2000c101136 */
[----:B------:R-:W-:Y:S05]  /*2580*/  @P2 BRA `(.L_x_42) ;  /* 0x00000000000c2947 */ /* 0x000fea0003800000 */
[----:B------:R-:W3:Y:S02]  /*2590*/  LDG.E.U8 R66, desc[UR54][R8.64] ;  /* 0x0000003608427981 */ /* 0x000ee4000c1e1100 */
[----:B---3--:R-:W-:-:S05]  /*25a0*/  PRMT R0, R66, 0x8880, RZ ;  /* 0x0000888042007816 */ /* 0x008fca00000000ff */
[----:B------:R-:W-:-:S07]  /*25b0*/  IMAD R13, R0, R57, RZ ;  /* 0x00000039000d7224 */ /* 0x000fce00078e02ff */
.L_x_42:
[----:B------:R-:W-:Y:S05]  /*25c0*/  BSYNC B1 ;  /* 0x0000000000017941 */ /* 0x000fea0003800000 */
.L_x_41:
[----:B-1----:R-:W-:Y:S01]  /*25d0*/  @!P2 IMAD R11, R26, R56, R13 ;  /* 0x000000381a0ba224 */ /* 0x002fe200078e020d */
[----:B------:R-:W-:Y:S04]  /*25e0*/  BSSY B1, `(.L_x_43) ;  /* 0x0000006000017945 */ /* 0x000fe80003800000 */
[----:B------:R1:W-:Y:S01]  /*25f0*/  @!P2 STG.E.U8 desc[UR54][R4.64], R11 ;  /* 0x0000000b0400a986 */ /* 0x0003e2000c101136 */
[----:B------:R-:W-:Y:S05]  /*2600*/  @P1 BRA `(.L_x_44) ;  /* 0x00000000000c1947 */ /* 0x000fea0003800000 */
[----:B------:R-:W3:Y:S02]  /*2610*/  LDG.E.U8 R66, desc[UR54][R8.64+0x1] ;  /* 0x0000013608427981 */ /* 0x000ee4000c1e1100 */
[----:B---3--:R-:W-:-:S05]  /*2620*/  PRMT R0, R66, 0x8880, RZ ;  /* 0x0000888042007816 */ /* 0x008fca00000000ff */
[----:B------:R-:W-:-:S07]  /*2630*/  IMAD R13, R0, R57, RZ ;  /* 0x00000039000d7224 */ /* 0x000fce00078e02ff */
.L_x_44:
[----:B------:R-:W-:Y:S05]  /*2640*/  BSYNC B1 ;  /* 0x0000000000017941 */ /* 0x000fea0003800000 */
.L_x_43:
[----:B------:R-:W-:Y:S01]  /*2650*/  @!P1 IMAD R27, R27, R56, R13 ;  /* 0x000000381b1b9224 */ /* 0x000fe200078e020d */
[----:B------:R-:W-:Y:S04]  /*2660*/  BSSY B1, `(.L_x_45) ;  /* 0x0000006000017945 */ /* 0x000fe80003800000 */
[----:B------:R3:W-:Y:S01]  /*2670*/  @!P1 STG.E.U8 desc[UR54][R4.64+0x1], R27 ;  /* 0x0000011b04009986 */ /* 0x0007e2000c101136 */
[----:B------:R-:W-:Y:S05]  /*2680*/  @P5 BRA `(.L_x_46) ;  /* 0x00000000000c5947 */ /* 0x000fea0003800000 */
[----:B------:R-:W4:Y:S02]  /*2690*/  LDG.E.U8 R66, desc[UR54][R2.64+0x8] ;  /* 0x0000083602427981 */ /* 0x000f24000c1e1100 */
[----:B----4-:R-:W-:-:S05]  /*26a0*/  PRMT R0, R66, 0x8880, RZ ;  /* 0x0000888042007816 */ /* 0x010fca00000000ff */
[----:B------:R-:W-:-:S07]  /*26b0*/  IMAD R13, R0, R57, RZ ;  /* 0x00000039000d7224 */ /* 0x000fce00078e02ff */
.L_x_46:
[----:B------:R-:W-:Y:S05]  /*26c0*/  BSYNC B1 ;  /* 0x0000000000017941 */ /* 0x000fea0003800000 */
.L_x_45:
[----:B-1----:R-:W-:Y:S01]  /*26d0*/  @!P5 IMAD R11, R28, R56, R13 ;  /* 0x000000381c0bd224 */ /* 0x002fe200078e020d */
[----:B------:R-:W-:Y:S04]  /*26e0*/  BSSY B1, `(.L_x_47) ;  /* 0x0000006000017945 */ /* 0x000fe80003800000 */
[----:B------:R1:W-:Y:S01]  /*26f0*/  @!P5 STG.E.U8 desc[UR54][R6.64+0x8], R11 ;  /* 0x0000080b0600d986 */ /* 0x0003e2000c101136 */
[----:B------:R-:W-:Y:S05]  /*2700*/  @P4 BRA `(.L_x_48) ;  /* 0x00000000000c4947 */ /* 0x000fea0003800000 */
[----:B------:R-:W4:Y:S02]  /*2710*/  LDG.E.U8 R66, desc[UR54][R2.64+0x9] ;  /* 0x0000093602427981 */ /* 0x000f24000c1e1100 */
[----:B----4-:R-:W-:-:S05]  /*2720*/  PRMT R0, R66, 0x8880, RZ ;  /* 0x0000888042007816 */ /* 0x010fca00000000ff */
[----:B------:R-:W-:-:S07]  /*2730*/  IMAD R13, R0, R57, RZ ;  /* 0x00000039000d7224 */ /* 0x000fce00078e02ff */
.L_x_48:
[----:B------:R-:W-:Y:S05]  /*2740*/  BSYNC B1 ;  /* 0x0000000000017941 */ /* 0x000fea0003800000 */
.L_x_47:
[----:B------:R-:W-:Y:S01]  /*2750*/  @!P4 IMAD R29, R29, R56, R13 ;  /* 0x000000381d1dc224 */ /* 0x000fe200078e020d */
[----:B------:R-:W-:Y:S04]  /*2760*/  BSSY B1, `(.L_x_49) ;  /* 0x0000006000017945 */ /* 0x000fe80003800000 */
[----:B------:R4:W-:Y:S01]  /*2770*/  @!P4 STG.E.U8 desc[UR54][R6.64+0x9], R29 ;  /* 0x0000091d0600c986 */ /* 0x0009e2000c101136 */
[----:B------:R-:W-:Y:S05]  /*2780*/  @P3 BRA `(.L_x_50) ;  /* 0x00000000000c3947 */ /* 0x000fea0003800000 */
[----:B------:R-:W5:Y:S02]  /*2790*/  LDG.E.U8 R66, desc[UR54][R8.64+0x8] ;  /* 0x0000083608427981 */ /* 0x000f64000c1e1100 */
[----:B-----5:R-:W-:-:S05]  /*27a0*/  PRMT R0, R66, 0x8880, RZ ;  /* 0x0000888042007816 */ /* 0x020fca00000000ff */
[----:B------:R-:W-:-:S07]  /*27b0*/  IMAD R13, R0, R57, RZ ;  /* 0x00000039000d7224 */ /* 0x000fce00078e02ff */
.L_x_50:
[----:B------:R-:W-:Y:S05]  /*27c0*/  BSYNC B1 ;  /* 0x0000000000017941 */ /* 0x000fea0003800000 */
.L_x_49:
[C---:B------:R-:W-:Y:S01]  /*27d0*/  ISETP.LT.OR P0, PT, R69.reuse, 0x9, !P0 ;  /* 0x000000094500780c */ /* 0x040fe20004701670 */
[----:B-1----:R-:W-:Y:S01]  /*27e0*/  @!P3 IMAD R11, R30, R56, R13 ;  /* 0x000000381e0bb224 */ /* 0x002fe200078e020d */
[C---:B------:R-:W-:Y:S01]  /*27f0*/  ISETP.GE.AND P4, PT, R70.reuse, 0x11, PT ;  /* 0x000000114600780c */ /* 0x040fe20003f86270 */
[----:B------:R-:W-:Y:S01]  /*2800*/  BSSY B1, `(.L_x_51) ;  /* 0x000000d000017945 */ /* 0x000fe20003800000 */
[C---:B------:R-:W-:Y:S02]  /*2810*/  ISETP.GE.AND P2, PT, R70.reuse, 0x12, PT ;  /* 0x000000124600780c */ /* 0x040fe40003f46270 */
[----:B------:R-:W-:Y:S01]  /*2820*/  ISETP.GE.AND P1, PT, R70, 0x19, PT ;  /* 0x000000194600780c */ /* 0x000fe20003f26270 */
[----:B------:R1:W-:Y:S01]  /*2830*/  @!P3 STG.E.U8 desc[UR54][R4.64+0x8], R11 ;  /* 0x0000080b0400b986 */ /* 0x0003e2000c101136 */
[C---:B------:R-:W-:Y:S02]  /*2840*/  ISETP.LT.OR P5, PT, R69.reuse, 0x1, !P4 ;  /* 0x000000014500780c */ /* 0x040fe400067a1670 */
[----:B------:R-:W-:-:S02]  /*2850*/  ISETP.LT.OR P3, PT, R69, 0x1, !P2 ;  /* 0x000000014500780c */ /* 0x000fc40005761670 */
[C---:B------:R-:W-:Y:S02]  /*2860*/  ISETP.LT.OR P6, PT, R69.reuse, 0x9, !P2 ;  /* 0x000000094500780c */ /* 0x040fe400057c1670 */
[C---:B------:R-:W-:Y:S02]  /*2870*/  ISETP.LT.OR P4, PT, R69.reuse, 0x9, !P4 ;  /* 0x000000094500780c */ /* 0x040fe40006781670 */
[----:B------:R-:W-:Y:S01]  /*2880*/  ISETP.LT.OR P2, PT, R69, 0x1, !P1 ;  /* 0x000000014500780c */ /* 0x000fe20004f41670 */
[----:B------:R-:W-:-:S12]  /*2890*/  @P0 BRA `(.L_x_52) ;  /* 0x00000000000c0947 */ /* 0x000fd80003800000 */
[----:B------:R-:W5:Y:S02]  /*28a0*/  LDG.E.U8 R66, desc[UR54][R8.64+0x9] ;  /* 0x0000093608427981 */ /* 0x000f64000c1e1100 */
[----:B-----5:R-:W-:-:S05]  /*28b0*/  PRMT R0, R66, 0x8880, RZ ;  /* 0x0000888042007816 */ /* 0x020fca00000000ff */
[----:B------:R-:W-:-:S07]  /*28c0*/  IMAD R13, R0, R57, RZ ;  /* 0x00000039000d7224 */ /* 0x000fce00078e02ff */
.L_x_52:
[----:B------:R-:W-:Y:S05]  /*28d0*/  BSYNC B1 ;  /* 0x0000000000017941 */ /* 0x000fea0003800000 */
.L_x_51:
[----:B------:R-:W-:Y:S01]  /*28e0*/  @!P0 IMAD R31, R31, R56, R13 ;  /* 0x000000381f1f8224 */ /* 0x000fe200078e020d */
[----:B------:R-:W-:Y:S04]  /*28f0*/  BSSY B1, `(.L_x_53) ;  /* 0x0000006000017945 */ /* 0x000fe80003800000 */
[----:B------:R0:W-:Y:S01]  /*2900*/  @!P0 STG.E.U8 desc[UR54][R4.64+0x9], R31 ;  /* 0x0000091f04008986 */ /* 0x0001e2000c101136 */
[----:B------:R-:W-:Y:S05]  /*2910*/  @P5 BRA `(.L_x_54) ;  /* 0x00000000000c5947 */ /* 0x000fea0003800000 */
[----:B------:R-:W5:Y:S02]  /*2920*/  LDG.E.U8 R66, desc[UR54][R2.64+0x10] ;  /* 0x0000103602427981 */ /* 0x000f64000c1e1100 */
[----:B-----5:R-:W-:-:S05]  /*2930*/  PRMT R0, R66, 0x8880, RZ ;  /* 0x0000888042007816 */ /* 0x020fca00000000ff */
[----:B------:R-:W-:-:S07]  /*2940*/  IMAD R13, R0, R57, RZ ;  /* 0x00000039000d7224 */ /* 0x000fce00078e02ff */
.L_x_54:
[----:B------:R-:W-:Y:S05]  /*2950*/  BSYNC B1 ;  /* 0x0000000000017941 */ /* 0x000fea0003800000 */
.L_x_53:
[----:B-1----:R-:W-:Y:S01]  /*2960*/  @!P5 IMAD R11, R32, R56, R13 ;  /* 0x00000038200bd224 */ /* 0x002fe200078e020d */
[----:B------:R-:W-:Y:S04]  /*2970*/  BSSY B1, `(.L_x_55) ;  /* 0x0000006000017945 */ /* 0x000fe80003800000 */
[----:B------:R1:W-:Y:S01]  /*2980*/  @!P5 STG.E.U8 desc[UR54][R6.64+0x10], R11 ;  /* 0x0000100b0600d986 */ /* 0x0003e2000c101136 */
[----:B------:R-:W-:Y:S05]  /*2990*/  @P3 BRA `(.L_x_56) ;  /* 0x00000000000c3947 */ /* 0x000fea0003800000 */
[----:B------:R-:W5:Y:S02]  /*29a0*/  LDG.E.U8 R66, desc[UR54][R2.64+0x11] ;  /* 0x0000113602427981 */ /* 0x000f64000c1e1100 */
[----:B-----5:R-:W-:-:S05]  /*29b0*/  PRMT R0, R66, 0x8880, RZ ;  /* 0x0000888042007816 */ /* 0x020fca00000000ff */
[----:B------:R-:W-:-:S07]  /*29c0*/  IMAD R13, R0, R57, RZ ;  /* 0x00000039000d7224 */ /* 0x000fce00078e02ff */
.L_x_56:
[----:B------:R-:W-:Y:S05]  /*29d0*/  BSYNC B1 ;  /* 0x0000000000017941 */ /* 0x000fea0003800000 */
.L_x_55:
[----:B------:R-:W-:Y:S01]  /*29e0*/  @!P3 IMAD R33, R33, R56, R13 ;  /* 0x000000382121b224 */ /* 0x000fe200078e020d */
[----:B------:R-:W-:Y:S04]  /*29f0*/  BSSY B1, `(.L_x_57) ;  /* 0x0000006000017945 */ /* 0x000fe80003800000 */
[----:B------:R0:W-:Y:S01]  /*2a00*/  @!P3 STG.E.U8 desc[UR54][R6.64+0x11], R33 ;  /* 0x000011210600b986 */ /* 0x0001e2000c101136 */
[----:B------:R-:W-:Y:S05]  /*2a10*/  @P4 BRA `(.L_x_58) ;  /* 0x00000000000c4947 */ /* 0x000fea0003800000 */
[----:B------:R-:W5:Y:S02]  /*2a20*/  LDG.E.U8 R66, desc[UR54][R8.64+0x10] ;  /* 0x0000103608427981 */ /* 0x000f64000c1e1100 */
[----:B-----5:R-:W-:-:S05]  /*2a30*/  PRMT R0, R66, 0x8880, RZ ;  /* 0x0000888042007816 */ /* 0x020fca00000000ff */
[----:B------:R-:W-:-:S07]  /*2a40*/  IMAD R13, R0, R57, RZ ;  /* 0x00000039000d7224 */ /* 0x000fce00078e02ff */
.L_x_58:
[----:B------:R-:W-:Y:S05]  /*2a50*/  BSYNC B1 ;  /* 0x0000000000017941 */ /* 0x000fea0003800000 */
.L_x_57:
[----:B-1----:R-:W-:Y:S01]  /*2a60*/  @!P4 IMAD R11, R34, R56, R13 ;  /* 0x00000038220bc224 */ /* 0x002fe200078e020d */
[----:B------:R-:W-:Y:S04]  /*2a70*/  BSSY B1, `(.L_x_59) ;  /* 0x0000006000017945 */ /* 0x000fe80003800000 */
[----:B------:R1:W-:Y:S01]  /*2a80*/  @!P4 STG.E.U8 desc[UR54][R4.64+0x10], R11 ;  /* 0x0000100b0400c986 */ /* 0x0003e2000c101136 */
[----:B------:R-:W-:Y:S05]  /*2a90*/  @P6 BRA `(.L_x_60) ;  /* 0x00000000000c6947 */ /* 0x000fea0003800000 */
[----:B------:R-:W5:Y:S02]  /*2aa0*/  LDG.E.U8 R66, desc[UR54][R8.64+0x11] ;  /* 0x0000113608427981 */ /* 0x000f64000c1e1100 */
[----:B-----5:R-:W-:-:S05]  /*2ab0*/  PRMT R0, R66, 0x8880, RZ ;  /* 0x0000888042007816 */ /* 0x020fca00000000ff */
[----:B------:R-:W-:-:S07]  /*2ac0*/  IMAD R13, R0, R57, RZ ;  /* 0x00000039000d7224 */ /* 0x000fce00078e02ff */
.L_x_60:
[----:B------:R-:W-:Y:S05]  /*2ad0*/  BSYNC B1 ;  /* 0x0000000000017941 */ /* 0x000fea0003800000 */
.L_x_59:
[----:B------:R-:W-:Y:S01]  /*2ae0*/  @!P6 IMAD R35, R35, R56, R13 ;  /* 0x000000382323e224 */ /* 0x000fe200078e020d */
[----:B------:R-:W-:Y:S04]  /*2af0*/  BSSY B1, `(.L_x_61) ;  /* 0x0000006000017945 */ /* 0x000fe80003800000 */
[----:B------:R0:W-:Y:S01]  /*2b00*/  @!P6 STG.E.U8 desc[UR54][R4.64+0x11], R35 ;  /* 0x000011230400e986 */ /* 0x0001e2000c101136 */
[----:B------:R-:W-:Y:S05]  /*2b10*/  @P2 BRA `(.L_x_62) ;  /* 0x00000000000c2947 */ /* 0x000fea0003800000 */
[----:B------:R-:W5:Y:S02]  /*2b20*/  LDG.E.U8 R66, desc[UR54][R2.64+0x18] ;  /* 0x0000183602427981 */ /* 0x000f64000c1e1100 */
[----:B-----5:R-:W-:-:S05]  /*2b30*/  PRMT R0, R66, 0x8880, RZ ;  /* 0x0000888042007816 */ /* 0x020fca00000000ff */
[----:B------:R-:W-:-:S07]  /*2b40*/  IMAD R13, R0, R57, RZ ;  /* 0x00000039000d7224 */ /* 0x000fce00078e02ff */
.L_x_62:
[----:B------:R-:W-:Y:S05]  /*2b50*/  BSYNC B1 ;  /* 0x0000000000017941 */ /* 0x000fea0003800000 */
.L_x_61:
[----:B------:R-:W-:Y:S01]  /*2b60*/  ISETP.GE.AND P0, PT, R70, 0x1a, PT ;  /* 0x0000001a4600780c */ /* 0x000fe20003f06270 */
[----:B-1----:R-:W-:Y:S01]  /*2b70*/  @!P2 IMAD R11, R36, R56, R13 ;  /* 0x00000038240ba224 */ /* 0x002fe200078e020d */
[C---:B------:R-:W-:Y:S01]  /*2b80*/  ISETP.GE.AND P3, PT, R70.reuse, 0x21, PT ;  /* 0x000000214600780c */ /* 0x040fe20003f66270 */
[----:B------:R-:W-:Y:S01]  /*2b90*/  BSSY B1, `(.L_x_63) ;  /* 0x000000d000017945 */ /* 0x000fe20003800000 */
[C---:B------:R-:W-:Y:S02]  /*2ba0*/  ISETP.LT.OR P6, PT, R69.reuse, 0x1, !P0 ;  /* 0x000000014500780c */ /* 0x040fe400047c1670 */
[----:B------:R1:W-:Y:S01]  /*2bb0*/  @!P2 STG.E.U8 desc[UR54][R6.64+0x18], R11 ;  /* 0x0000180b0600a986 */ /* 0x0003e2000c101136 */
[----:B------:R-:W-:Y:S02]  /*2bc0*/  ISETP.GE.AND P2, PT, R70, 0x22, PT ;  /* 0x000000224600780c */ /* 0x000fe40003f46270 */
[C---:B------:R-:W-:Y:S02]  /*2bd0*/  ISETP.LT.OR P5, PT, R69.reuse, 0x1, !P3 ;  /* 0x000000014500780c */ /* 0x040fe40005fa1670 */
[----:B------:R-:W-:-:S02]  /*2be0*/  ISETP.LT.OR P1, PT, R69, 0x9, !P1 ;  /* 0x000000094500780c */ /* 0x000fc40004f21670 */
[C---:B------:R-:W-:Y:S02]  /*2bf0*/  ISETP.LT.OR P0, PT, R69.reuse, 0x9, !P0 ;  /* 0x000000094500780c */ /* 0x040fe40004701670 */
[C---:B------:R-:W-:Y:S02]  /*2c00*/  ISETP.LT.OR P4, PT, R69.reuse, 0x1, !P2 ;  /* 0x000000014500780c */ /* 0x040fe40005781670 */
[----:B------:R-:W-:Y:S01]  /*2c10*/  ISETP.LT.OR P3, PT, R69, 0x9, !P3 ;  /* 0x000000094500780c */ /* 0x000fe20005f61670 */
[----:B-1----:R-:W-:-:S12]  /*2c20*/  @P6 BRA `(.L_x_64) ;  /* 0x00000000000c6947 */ /* 0x002fd80003800000 */
[----:B------:R-:W5:Y:S02]  /*2c30*/  LDG.E.U8 R66, desc[UR54][R2.64+0x19] ;  /* 0x0000193602427981 */ /* 0x000f64000c1e1100 */
[----:B-----5:R-:W-:-:S05]  /*2c40*/  PRMT R0, R66, 0x8880, RZ ;  /* 0x0000888042007816 */ /* 0x020fca00000000ff */
[----:B------:R-:W-:-:S07]  /*2c50*/  IMAD R13, R0, R57, RZ ;  /* 0x00000039000d7224 */ /* 0x000fce00078e02ff */
.L_x_64:
[----:B------:R-:W-:Y:S05]  /*2c60*/  BSYNC B1 ;  /* 0x0000000000017941 */ /* 0x000fea0003800000 */
.L_x_63:
[----:B------:R-:W-:Y:S01]  /*2c70*/  @!P6 IMAD R37, R37, R56, R13 ;  /* 0x000000382525e224 */ /* 0x000fe200078e020d */
[----:B------:R-:W-:Y:S04]  /*2c80*/  BSSY B1, `(.L_x_65) ;  /* 0x0000006000017945 */ /* 0x000fe80003800000 */
[----:B------:R1:W-:Y:S01]  /*2c90*/  @!P6 STG.E.U8 desc[UR54][R6.64+0x19], R37 ;  /* 0x000019250600e986 */ /* 0x0003e2000c101136 */
[----:B------:R-:W-:Y:S05]  /*2ca0*/  @P1 BRA `(.L_x_66) ;  /* 0x00000000000c1947 */ /* 0x000fea0003800000 */
[----:B------:R-:W5:Y:S02]  /*2cb0*/  LDG.E.U8 R66, desc[UR54][R8.64+0x18] ;  /* 0x0000183608427981 */ /* 0x000f64000c1e1100 */
[----:B-----5:R-:W-:-:S05]  /*2cc0*/  PRMT R0, R66, 0x8880, RZ ;  /* 0x0000888042007816 */ /* 0x020fca00000000ff */
[----:B------:R-:W-:-:S07]  /*2cd0*/  IMAD R13, R0, R57, RZ ;  /* 0x00000039000d7224 */ /* 0x000fce00078e02ff */
.L_x_66:
[----:B------:R-:W-:Y:S05]  /*2ce0*/  BSYNC B1 ;  /* 0x0000000000017941 */ /* 0x000fea0003800000 */
.L_x_65:
[----:B------:R-:W-:Y:S01]  /*2cf0*/  @!P1 IMAD R11, R38, R56, R13 ;  /* 0x00000038260b9224 */ /* 0x000fe200078e020d */
[----:B------:R-:W-:Y:S04]  /*2d00*/  BSSY B1, `(.L_x_67) ;  /* 0x0000006000017945 */ /* 0x000fe80003800000 */
[----:B------:R0:W-:Y:S01]  /*2d10*/  @!P1 STG.E.U8 desc[UR54][R4.64+0x18], R11 ;  /* 0x0000180b04009986 */ /* 0x0001e2000c101136 */
[----:B------:R-:W-:Y:S05]  /*2d20*/  @P0 BRA `(.L_x_68) ;  /* 0x00000000000c0947 */ /* 0x000fea0003800000 */
[----:B------:R-:W5:Y:S02]  /*2d30*/  LDG.E.U8 R66, desc[UR54][R8.64+0x19] ;  /* 0x0000193608427981 */ /* 0x000f64000c1e1100 */
[----:B-----5:R-:W-:-:S05]  /*2d40*/  PRMT R0, R66, 0x8880, RZ ;  /* 0x0000888042007816 */ /* 0x020fca00000000ff */
[----:B------:R-:W-:-:S07]  /*2d50*/  IMAD R13, R0, R57, RZ ;  /* 0x00000039000d7224 */ /* 0x000fce00078e02ff */
.L_x_68:
[----:B------:R-:W-:Y:S05]  /*2d60*/  BSYNC B1 ;  /* 0x0000000000017941 */ /* 0x000fea0003800000 */
.L_x_67:
[----:B------:R-:W-:Y:S01]  /*2d70*/  @!P0 IMAD R39, R39, R56, R13 ;  /* 0x0000003827278224 */ /* 0x000fe200078e020d */
[----:B------:R-:W-:Y:S04]  /*2d80*/  BSSY B1, `(.L_x_69) ;  /* 0x0000006000017945 */ /* 0x000fe80003800000 */
[----:B------:R0:W-:Y:S01]  /*2d90*/  @!P0 STG.E.U8 desc[UR54][R4.64+0x19], R39 ;  /* 0x0000192704008986 */ /* 0x0001e2000c101136 */
[----:B------:R-:W-:Y:S05]  /*2da0*/  @P5 BRA `(.L_x_70) ;  /* 0x00000000000c5947 */ /* 0x000fea0003800000 */
[----:B------:R-:W5:Y:S02]  /*2db0*/  LDG.E.U8 R66, desc[UR54][R2.64+0x20] ;  /* 0x0000203602427981 */ /* 0x000f64000c1e1100 */
[----:B-----5:R-:W-:-:S05]  /*2dc0*/  PRMT R0, R66, 0x8880, RZ ;  /* 0x0000888042007816 */ /* 0x020fca00000000ff */
[----:B------:R-:W-:-:S07]  /*2dd0*/  IMAD R13, R0, R57, RZ ;  /* 0x00000039000d7224 */ /* 0x000fce00078e02ff */
.L_x_70:
[----:B------:R-:W-:Y:S05]  /*2de0*/  BSYNC B1 ;  /* 0x0000000000017941 */ /* 0x000fea0003800000 */
.L_x_69:
[----:B0-----:R-:W-:Y:S01]  /*2df0*/  @!P5 IMAD R11, R40, R56, R13 ;  /* 0x00000038280bd224 */ /* 0x001fe200078e020d */
[----:B------:R-:W-:Y:S04]  /*2e00*/  BSSY B1, `(.L_x_71) ;  /* 0x0000006000017945 */ /* 0x000fe80003800000 */
[----:B------:R0:W-:Y:S01]  /*2e10*/  @!P5 STG.E.U8 desc[UR54][R6.64+0x20], R11 ;  /* 0x0000200b0600d986 */ /* 0x0001e2000c101136 */
[----:B------:R-:W-:Y:S05]  /*2e20*/  @P4 BRA `(.L_x_72) ;  /* 0x00000000000c4947 */ /* 0x000fea0003800000 */
[----:B------:R-:W5:Y:S02]  /*2e30*/  LDG.E.U8 R66, desc[UR54][R2.64+0x21] ;  /* 0x0000213602427981 */ /* 0x000f64000c1e1100 */
[----:B-----5:R-:W-:-:S05]  /*2e40*/  PRMT R0, R66, 0x8880, RZ ;  /* 0x0000888042007816 */ /* 0x020fca00000000ff */
[----:B------:R-:W-:-:S07]  /*2e50*/  IMAD R13, R0, R57, RZ ;  /* 0x00000039000d7224 */ /* 0x000fce00078e02ff */
.L_x_72:
[----:B------:R-:W-:Y:S05]  /*2e60*/  BSYNC B1 ;  /* 0x0000000000017941 */ /* 0x000fea0003800000 */
.L_x_71:
[----:B------:R-:W-:Y:S01]  /*2e70*/  @!P4 IMAD R41, R41, R56, R13 ;  /* 0x000000382929c224 */ /* 0x000fe200078e020d */
[----:B------:R-:W-:Y:S04]  /*2e80*/  BSSY B1, `(.L_x_73) ;  /* 0x0000006000017945 */ /* 0x000fe80003800000 */
[----:B------:R0:W-:Y:S01]  /*2e90*/  @!P4 STG.E.U8 desc[UR54][R6.64+0x21], R41 ;  /* 0x000021290600c986 */ /* 0x0001e2000c101136 */
[----:B------:R-:W-:Y:S05]  /*2ea0*/  @P3 BRA `(.L_x_74) ;  /* 0x00000000000c3947 */ /* 0x000fea0003800000 */
[----:B------:R-:W5:Y:S02]  /*2eb0*/  LDG.E.U8 R66, desc[UR54][R8.64+0x20] ;  /* 0x0000203608427981 */ /* 0x000f64000c1e1100 */
[----:B-----5:R-:W-:-:S05]  /*2ec0*/  PRMT R0, R66, 0x8880, RZ ;  /* 0x0000888042007816 */ /* 0x020fca00000000ff */
[----:B------:R-:W-:-:S07]  /*2ed0*/  IMAD R13, R0, R57, RZ ;  /* 0x00000039000d7224 */ /* 0x000fce00078e02ff */
.L_x_74:
[----:B------:R-:W-:Y:S05]  /*2ee0*/  BSYNC B1 ;  /* 0x0000000000017941 */ /* 0x000fea0003800000 */
.L_x_73:
[C---:B------:R-:W-:Y:S01]  /*2ef0*/  ISETP.LT.OR P2, PT, R69.reuse, 0x9, !P2 ;  /* 0x000000094500780c */ /* 0x040fe20005741670 */
[----:B0-----:R-:W-:Y:S01]  /*2f00*/  @!P3 IMAD R11, R42, R56, R13 ;  /* 0x000000382a0bb224 */ /* 0x001fe200078e020d */
        /* <DEDUP_REMOVED lines=14> */
.L_x_76:
[----:B------:R-:W-:Y:S05]  /*2ff0*/  BSYNC B1 ;  /* 0x0000000000017941 */ /* 0x000fea0003800000 */
.L_x_75:
[----:B------:R-:W-:Y:S01]  /*3000*/  @!P2 IMAD R43, R43, R56, R13 ;  /* 0x000000382b2ba224 */ /* 0x000fe200078e020d */
[----:B------:R-:W-:Y:S04]  /*3010*/  BSSY B1, `(.L_x_77) ;  /* 0x0000006000017945 */ /* 0x000fe80003800000 */
[----:B------:R0:W-:Y:S01]  /*3020*/  @!P2 STG.E.U8 desc[UR54][R4.64+0x21], R43 ;  /* 0x0000212b0400a986 */ /* 0x0001e2000c101136 */
[----:B------:R-:W-:Y:S05]  /*3030*/  @P5 BRA `(.L_x_78) ;  /* 0x00000000000c5947 */ /* 0x000fea0003800000 */
[----:B------:R-:W5:Y:S02]  /*3040*/  LDG.E.U8 R66, desc[UR54][R2.64+0x28] ;  /* 0x0000283602427981 */ /* 0x000f64000c1e1100 */
[----:B-----5:R-:W-:-:S05]  /*3050*/  PRMT R0, R66, 0x8880, RZ ;  /* 0x0000888042007816 */ /* 0x020fca00000000ff */
[----:B------:R-:W-:-:S07]  /*3060*/  IMAD R13, R0, R57, RZ ;  /* 0x00000039000d7224 */ /* 0x000fce00078e02ff */
.L_x_78:
[----:B------:R-:W-:Y:S05]  /*3070*/  BSYNC B1 ;  /* 0x0000000000017941 */ /* 0x000fea0003800000 */
.L_x_77:
[----:B0-----:R-:W-:Y:S01]  /*3080*/  @!P5 IMAD R11, R44, R56, R13 ;  /* 0x000000382c0bd224 */ /* 0x001fe200078e020d */
[----:B------:R-:W-:Y:S04]  /*3090*/  BSSY B1, `(.L_x_79) ;  /* 0x0000006000017945 */ /* 0x000fe80003800000 */
[----:B------:R0:W-:Y:S01]  /*30a0*/  @!P5 STG.E.U8 desc[UR54][R6.64+0x28], R11 ;  /* 0x0000280b0600d986 */ /* 0x0001e2000c101136 */
[----:B------:R-:W-:Y:S05]  /*30b0*/  @P3 BRA `(.L_x_80) ;  /* 0x00000000000c3947 */ /* 0x000fea0003800000 */
[----:B------:R-:W5:Y:S02]  /*30c0*/  LDG.E.U8 R66, desc[UR54][R2.64+0x29] ;  /* 0x0000293602427981 */ /* 0x000f64000c1e1100 */
[----:B-----5:R-:W-:-:S05]  /*30d0*/  PRMT R0, R66, 0x8880, RZ ;  /* 0x0000888042007816 */ /* 0x020fca00000000ff */
[----:B------:R-:W-:-:S07]  /*30e0*/  IMAD R13, R0, R57, RZ ;  /* 0x00000039000d7224 */ /* 0x000fce00078e02ff */
.L_x_80:
[----:B------:R-:W-:Y:S05]  /*30f0*/  BSYNC B1 ;  /* 0x0000000000017941 */ /* 0x000fea0003800000 */
.L_x_79:
[----:B------:R-:W-:Y:S01]  /*3100*/  @!P3 IMAD R45, R45, R56, R13 ;  /* 0x000000382d2db224 */ /* 0x000fe200078e020d */
[----:B------:R-:W-:Y:S04]  /*3110*/  BSSY B1, `(.L_x_81) ;  /* 0x0000006000017945 */ /* 0x000fe80003800000 */
[----:B------:R0:W-:Y:S01]  /*3120*/  @!P3 STG.E.U8 desc[UR54][R6.64+0x29], R45 ;  /* 0x0000292d0600b986 */ /* 0x0001e2000c101136 */
[----:B------:R-:W-:Y:S05]  /*3130*/  @P4 BRA `(.L_x_82) ;  /* 0x00000000000c4947 */ /* 0x000fea0003800000 */
[----:B------:R-:W5:Y:S02]  /*3140*/  LDG.E.U8 R66, desc[UR54][R8.64+0x28] ;  /* 0x0000283608427981 */ /* 0x000f64000c1e1100 */
[----:B-----5:R-:W-:-:S05]  /*3150*/  PRMT R0, R66, 0x8880, RZ ;  /* 0x0000888042007816 */ /* 0x020fca00000000ff */
[----:B------:R-:W-:-:S07]  /*3160*/  IMAD R13, R0, R57, RZ ;  /* 0x00000039000d7224 */ /* 0x000fce00078e02ff */
.L_x_82:
[----:B------:R-:W-:Y:S05]  /*3170*/  BSYNC B1 ;  /* 0x0000000000017941 */ /* 0x000fea0003800000 */
.L_x_81:
[----:B0-----:R-:W-:Y:S01]  /*3180*/  @!P4 IMAD R11, R46, R56, R13 ;  /* 0x000000382e0bc224 */ /* 0x001fe200078e020d */
[----:B------:R-:W-:Y:S04]  /*3190*/  BSSY B1, `(.L_x_83) ;  /* 0x0000006000017945 */ /* 0x000fe80003800000 */
[----:B------:R0:W-:Y:S01]  /*31a0*/  @!P4 STG.E.U8 desc[UR54][R4.64+0x28], R11 ;  /* 0x0000280b0400c986 */ /* 0x0001e2000c101136 */
[----:B------:R-:W-:Y:S05]  /*31b0*/  @P1 BRA `(.L_x_84) ;  /* 0x00000000000c1947 */ /* 0x000fea0003800000 */
[----:B------:R-:W5:Y:S02]  /*31c0*/  LDG.E.U8 R66, desc[UR54][R8.64+0x29] ;  /* 0x0000293608427981 */ /* 0x000f64000c1e1100 */
[----:B-----5:R-:W-:-:S05]  /*31d0*/  PRMT R0, R66, 0x8880, RZ ;  /* 0x0000888042007816 */ /* 0x020fca00000000ff */
[----:B------:R-:W-:-:S07]  /*31e0*/  IMAD R13, R0, R57, RZ ;  /* 0x00000039000d7224 */ /* 0x000fce00078e02ff */
.L_x_84:
[----:B------:R-:W-:Y:S05]  /*31f0*/  BSYNC B1 ;  /* 0x0000000000017941 */ /* 0x000fea0003800000 */
.L_x_83:
[----:B------:R-:W-:Y:S01]  /*3200*/  @!P1 IMAD R47, R47, R56, R13 ;  /* 0x000000382f2f9224 */ /* 0x000fe200078e020d */
[----:B------:R-:W-:Y:S04]  /*3210*/  BSSY B1, `(.L_x_85) ;  /* 0x0000006000017945 */ /* 0x000fe80003800000 */
[----:B------:R0:W-:Y:S01]  /*3220*/  @!P1 STG.E.U8 desc[UR54][R4.64+0x29], R47 ;  /* 0x0000292f04009986 */ /* 0x0001e2000c101136 */
[----:B------:R-:W-:Y:S05]  /*3230*/  @P6 BRA `(.L_x_86) ;  /* 0x00000000000c6947 */ /* 0x000fea0003800000 */
[----:B------:R-:W5:Y:S02]  /*3240*/  LDG.E.U8 R66, desc[UR54][R2.64+0x30] ;  /* 0x0000303602427981 */ /* 0x000f64000c1e1100 */
[----:B-----5:R-:W-:-:S05]  /*3250*/  PRMT R0, R66, 0x8880, RZ ;  /* 0x0000888042007816 */ /* 0x020fca00000000ff */
[----:B------:R-:W-:-:S07]  /*3260*/  IMAD R13, R0, R57, RZ ;  /* 0x00000039000d7224 */ /* 0x000fce00078e02ff */
.L_x_86:
[----:B------:R-:W-:Y:S05]  /*3270*/  BSYNC B1 ;  /* 0x0000000000017941 */ /* 0x000fea0003800000 */
.L_x_85:
[----:B------:R-:W-:Y:S01]  /*3280*/  ISETP.GE.AND P3, PT, R70, 0x32, PT ;  /* 0x000000324600780c */ /* 0x000fe20003f66270 */
[----:B0-----:R-:W-:Y:S01]  /*3290*/  @!P6 IMAD R11, R48, R56, R13 ;  /* 0x00000038300be224 */ /* 0x001fe200078e020d */
[C---:B------:R-:W-:Y:S01]  /*32a0*/  ISETP.GE.AND P2, PT, R70.reuse, 0x39, PT ;  /* 0x000000394600780c */ /* 0x040fe20003f46270 */
[----:B------:R-:W-:Y:S01]  /*32b0*/  BSSY B1, `(.L_x_87) ;  /* 0x000000d000017945 */ /* 0x000fe20003800000 */
[C---:B------:R-:W-:Y:S02]  /*32c0*/  ISETP.LT.OR P4, PT, R69.reuse, 0x1, !P3 ;  /* 0x000000014500780c */ /* 0x040fe40005f81670 */
        /* <DEDUP_REMOVED lines=11> */
.L_x_88:
[----:B------:R-:W-:Y:S05]  /*3380*/  BSYNC B1 ;  /* 0x0000000000017941 */ /* 0x000fea0003800000 */
.L_x_87:
[----:B------:R-:W-:Y:S01]  /*3390*/  @!P4 IMAD R49, R49, R56, R13 ;  /* 0x000000383131c224 */ /* 0x000fe200078e020d */
[----:B------:R-:W-:Y:S04]  /*33a0*/  BSSY B1, `(.L_x_89) ;  /* 0x0000006000017945 */ /* 0x000fe80003800000 */
[----:B------:R0:W-:Y:S01]  /*33b0*/  @!P4 STG.E.U8 desc[UR54][R6.64+0x31], R49 ;  /* 0x000031310600c986 */ /* 0x0001e2000c101136 */
[----:B------:R-:W-:Y:S05]  /*33c0*/  @P0 BRA `(.L_x_90) ;  /* 0x00000000000c0947 */ /* 0x000fea0003800000 */
[----:B------:R-:W5:Y:S02]  /*33d0*/  LDG.E.U8 R66, desc[UR54][R8.64+0x30] ;  /* 0x0000303608427981 */ /* 0x000f64000c1e1100 */
[----:B-----5:R-:W-:-:S05]  /*33e0*/  PRMT R0, R66, 0x8880, RZ ;  /* 0x0000888042007816 */ /* 0x020fca00000000ff */
[----:B------:R-:W-:-:S07]  /*33f0*/  IMAD R13, R0, R57, RZ ;  /* 0x00000039000d7224 */ /* 0x000fce00078e02ff */
.L_x_90:
[----:B------:R-:W-:Y:S05]  /*3400*/  BSYNC B1 ;  /* 0x0000000000017941 */ /* 0x000fea0003800000 */
.L_x_89:
[----:B0-----:R-:W-:Y:S01]  /*3410*/  @!P0 IMAD R11, R50, R56, R13 ;  /* 0x00000038320b8224 */ /* 0x001fe200078e020d */
[----:B------:R-:W-:Y:S04]  /*3420*/  BSSY B1, `(.L_x_91) ;  /* 0x0000006000017945 */ /* 0x000fe80003800000 */
[----:B------:R0:W-:Y:S01]  /*3430*/  @!P0 STG.E.U8 desc[UR54][R4.64+0x30], R11 ;  /* 0x0000300b04008986 */ /* 0x0001e2000c101136 */
[----:B------:R-:W-:Y:S05]  /*3440*/  @P3 BRA `(.L_x_92) ;  /* 0x00000000000c3947 */ /* 0x000fea0003800000 */
[----:B------:R-:W5:Y:S02]  /*3450*/  LDG.E.U8 R66, desc[UR54][R8.64+0x31] ;  /* 0x0000313608427981 */ /* 0x000f64000c1e1100 */
[----:B-----5:R-:W-:-:S05]  /*3460*/  PRMT R0, R66, 0x8880, RZ ;  /* 0x0000888042007816 */ /* 0x020fca00000000ff */
[----:B------:R-:W-:-:S07]  /*3470*/  IMAD R13, R0, R57, RZ ;  /* 0x00000039000d7224 */ /* 0x000fce00078e02ff */
.L_x_92:
[----:B------:R-:W-:Y:S05]  /*3480*/  BSYNC B1 ;  /* 0x0000000000017941 */ /* 0x000fea0003800000 */
.L_x_91:
[----:B------:R-:W-:Y:S01]  /*3490*/  @!P3 IMAD R51, R51, R56, R13 ;  /* 0x000000383333b224 */ /* 0x000fe200078e020d */
[----:B------:R-:W-:Y:S04]  /*34a0*/  BSSY B1, `(.L_x_93) ;  /* 0x0000006000017945 */ /* 0x000fe80003800000 */
[----:B------:R0:W-:Y:S01]  /*34b0*/  @!P3 STG.E.U8 desc[UR54][R4.64+0x31], R51 ;  /* 0x000031330400b986 */ /* 0x0001e2000c101136 */
[----:B------:R-:W-:Y:S05]  /*34c0*/  @P6 BRA `(.L_x_94) ;  /* 0x00000000000c6947 */ /* 0x000fea0003800000 */
[----:B------:R-:W5:Y:S02]  /*34d0*/  LDG.E.U8 R66, desc[UR54][R2.64+0x38] ;  /* 0x0000383602427981 */ /* 0x000f64000c1e1100 */
[----:B-----5:R-:W-:-:S05]  /*34e0*/  PRMT R0, R66, 0x8880, RZ ;  /* 0x0000888042007816 */ /* 0x020fca00000000ff */
[----:B------:R-:W-:-:S07]  /*34f0*/  IMAD R13, R0, R57, RZ ;  /* 0x00000039000d7224 */ /* 0x000fce00078e02ff */
.L_x_94:
[----:B------:R-:W-:Y:S05]  /*3500*/  BSYNC B1 ;  /* 0x0000000000017941 */ /* 0x000fea0003800000 */
.L_x_93:
[----:B0-----:R-:W-:Y:S01]  /*3510*/  @!P6 IMAD R11, R52, R56, R13 ;  /* 0x00000038340be224 */ /* 0x001fe200078e020d */
[----:B------:R-:W-:Y:S04]  /*3520*/  BSSY B1, `(.L_x_95) ;  /* 0x0000006000017945 */ /* 0x000fe80003800000 */
[----:B------:R0:W-:Y:S01]  /*3530*/  @!P6 STG.E.U8 desc[UR54][R6.64+0x38], R11 ;  /* 0x0000380b0600e986 */ /* 0x0001e2000c101136 */
[----:B------:R-:W-:Y:S05]  /*3540*/  @P5 BRA `(.L_x_96) ;  /* 0x00000000000c5947 */ /* 0x000fea0003800000 */
[----:B------:R-:W5:Y:S02]  /*3550*/  LDG.E.U8 R66, desc[UR54][R2.64+0x39] ;  /* 0x0000393602427981 */ /* 0x000f64000c1e1100 */
[----:B-----5:R-:W-:-:S05]  /*3560*/  PRMT R0, R66, 0x8880, RZ ;  /* 0x0000888042007816 */ /* 0x020fca00000000ff */
[----:B------:R-:W-:-:S07]  /*3570*/  IMAD R13, R0, R57, RZ ;  /* 0x00000039000d7224 */ /* 0x000fce00078e02ff */
.L_x_96:
[----:B------:R-:W-:Y:S05]  /*3580*/  BSYNC B1 ;  /* 0x0000000000017941 */ /* 0x000fea0003800000 */
.L_x_95:
[----:B------:R-:W-:Y:S01]  /*3590*/  @!P5 IMAD R53, R53, R56, R13 ;  /* 0x000000383535d224 */ /* 0x000fe200078e020d */
[----:B------:R-:W-:Y:S04]  /*35a0*/  BSSY B1, `(.L_x_97) ;  /* 0x0000006000017945 */ /* 0x000fe80003800000 */
[----:B------:R0:W-:Y:S01]  /*35b0*/  @!P5 STG.E.U8 desc[UR54][R6.64+0x39], R53 ;  /* 0x000039350600d986 */ /* 0x0001e2000c101136 */
[----:B------:R-:W-:Y:S05]  /*35c0*/  @P2 BRA `(.L_x_98) ;  /* 0x00000000000c2947 */ /* 0x000fea0003800000 */
[----:B------:R-:W5:Y:S02]  /*35d0*/  LDG.E.U8 R66, desc[UR54][R8.64+0x38] ;  /* 0x0000383608427981 */ /* 0x000f64000c1e1100 */
[----:B-----5:R-:W-:-:S05]  /*35e0*/  PRMT R0, R66, 0x8880, RZ ;  /* 0x0000888042007816 */ /* 0x020fca00000000ff */
[----:B------:R-:W-:-:S07]  /*35f0*/  IMAD R13, R0, R57, RZ ;  /* 0x00000039000d7224 */ /* 0x000fce00078e02ff */
.L_x_98:
[----:B------:R-:W-:Y:S05]  /*3600*/  BSYNC B1 ;  /* 0x0000000000017941 */ /* 0x000fea0003800000 */
.L_x_97:
[----:B------:R-:W-:Y:S01]  /*3610*/  @!P2 IMAD R3, R54, R56, R13 ;  /* 0x000000383603a224 */ /* 0x000fe200078e020d */
[----:B------:R-:W-:Y:S01]  /*3620*/  ISETP.LT.OR P1, PT, R69, 0x9, !P1 ;  /* 0x000000094500780c */ /* 0x000fe20004f21670 */
[----:B------:R-:W-:Y:S03]  /*3630*/  BSSY B1, `(.L_x_99) ;  /* 0x0000006000017945 */ /* 0x000fe60003800000 */
[----:B------:R0:W-:Y:S09]  /*3640*/  @!P2 STG.E.U8 desc[UR54][R4.64+0x38], R3 ;  /* 0x000038030400a986 */ /* 0x0001f2000c101136 */
[----:B------:R-:W-:Y:S05]  /*3650*/  @P1 BRA `(.L_x_100) ;  /* 0x00000000000c1947 */ /* 0x000fea0003800000 */
[----:B------:R-:W5:Y:S02]  /*3660*/  LDG.E.U8 R66, desc[UR54][R8.64+0x39] ;  /* 0x0000393608427981 */ /* 0x000f64000c1e1100 */
[----:B-----5:R-:W-:-:S05]  /*3670*/  PRMT R0, R66, 0x8880, RZ ;  /* 0x0000888042007816 */ /* 0x020fca00000000ff */
[----:B------:R-:W-:-:S07]  /*3680*/  IMAD R13, R0, R57, RZ ;  /* 0x00000039000d7224 */ /* 0x000fce00078e02ff */
.L_x_100:
[----:B------:R-:W-:Y:S05]  /*3690*/  BSYNC B1 ;  /* 0x0000000000017941 */ /* 0x000fea0003800000 */
.L_x_99:
[----:B------:R-:W-:Y:S01]  /*36a0*/  IMAD R13, R55, R56, R13 ;  /* 0x00000038370d7224 */ /* 0x000fe200078e020d */
[----:B------:R-:W-:Y:S06]  /*36b0*/  @P1 BRA `(.L_x_101) ;  /* 0x0000000400c81947 */ /* 0x000fec0003800000 */
[----:B------:R0:W-:Y:S01]  /*36c0*/  STG.E.U8 desc[UR54][R4.64+0x39], R13 ;  /* 0x0000390d04007986 */ /* 0x0001e2000c101136 */
[----:B------:R-:W-:Y:S05]  /*36d0*/  BRA `(.L_x_101) ;  /* 0x0000000400c07947 */ /* 0x000fea0003800000 */
.L_x_36:
[C---:B------:R-:W-:Y:S02]  /*36e0*/  ISETP.GE.AND P3, PT, R70.reuse, 0x1, PT ;  /* 0x000000014600780c */ /* 0x040fe40003f66270 */
[C---:B------:R-:W-:Y:S02]  /*36f0*/  ISETP.GE.AND P4, PT, R70.reuse, 0x2, PT ;  /* 0x000000024600780c */ /* 0x040fe40003f86270 */
[C---:B------:R-:W-:Y:S02]  /*3700*/  ISETP.LT.OR P0, PT, R69.reuse, 0x1, !P3 ;  /* 0x000000014500780c */ /* 0x040fe40005f01670 */
[C---:B------:R-:W-:Y:S02]  /*3710*/  ISETP.LT.OR P5, PT, R69.reuse, 0x1, !P4 ;  /* 0x000000014500780c */ /* 0x040fe400067a1670 */
[----:B------:R-:W-:Y:S02]  /*3720*/  ISETP.LT.OR P3, PT, R69, 0x9, !P3 ;  /* 0x000000094500780c */ /* 0x000fe40005f61670 */
[----:B------:R-:W-:-:S02]  /*3730*/  ISETP.GE.AND P6, PT, R70, 0x9, PT ;  /* 0x000000094600780c */ /* 0x000fc40003fc6270 */
[C---:B------:R-:W-:Y:S02]  /*3740*/  ISETP.LT.OR P4, PT, R69.reuse, 0x9, !P4 ;  /* 0x000000094500780c */ /* 0x040fe40006781670 */
[----:B------:R-:W-:Y:S02]  /*3750*/  ISETP.GE.AND P1, PT, R70, 0xa, PT ;  /* 0x0000000a4600780c */ /* 0x000fe40003f26270 */
[C---:B------:R-:W-:Y:S01]  /*3760*/  ISETP.LT.OR P2, PT, R69.reuse, 0x1, !P6 ;  /* 0x000000014500780c */ /* 0x040fe20007741670 */
[-C--:B------:R-:W-:Y:S01]  /*3770*/  @!P0 IMAD R3, R24, R56.reuse, RZ ;  /* 0x0000003818038224 */ /* 0x080fe200078e02ff */
[----:B------:R-:W-:Y:S01]  /*3780*/  ISETP.LT.OR P6, PT, R69, 0x9, !P6 ;  /* 0x000000094500780c */ /* 0x000fe200077c1670 */
[-C--:B------:R-:W-:Y:S02]  /*3790*/  @!P5 IMAD R25, R25, R56.reuse, RZ ;  /* 0x000000381919d224 */ /* 0x080fe400078e02ff */
[----:B------:R-:W-:Y:S01]  /*37a0*/  @!P3 IMAD R9, R26, R56, RZ ;  /* 0x000000381a09b224 */ /* 0x000fe200078e02ff */
[----:B------:R0:W-:Y:S01]  /*37b0*/  @!P0 STG.E.U8 desc[UR54][R6.64], R3 ;  /* 0x0000000306008986 */ /* 0x0001e2000c101136 */
[----:B------:R-:W-:-:S02]  /*37c0*/  ISETP.LT.OR P0, PT, R69, 0x1, !P1 ;  /* 0x000000014500780c */ /* 0x000fc40004f01670 */
[-C--:B------:R-:W-:Y:S01]  /*37d0*/  @!P4 IMAD R27, R27, R56.reuse, RZ ;  /* 0x000000381b1bc224 */ /* 0x080fe200078e02ff */
[----:B------:R-:W-:Y:S01]  /*37e0*/  @!P5 STG.E.U8 desc[UR54][R6.64+0x1], R25 ;  /* 0x000001190600d986 */ /* 0x000fe2000c101136 */
[----:B------:R-:W-:Y:S02]  /*37f0*/  ISETP.LT.OR P1, PT, R69, 0x9, !P1 ;  /* 0x000000094500780c */ /* 0x000fe40004f21670 */
[----:B------:R-:W-:Y:S01]  /*3800*/  @!P2 IMAD R11, R28, R56, RZ ;  /* 0x000000381c0ba224 */ /* 0x000fe200078e02ff */
[----:B------:R1:W-:Y:S01]  /*3810*/  @!P3 STG.E.U8 desc[UR54][R4.64], R9 ;  /* 0x000000090400b986 */ /* 0x0003e2000c101136 */
[----:B------:R-:W-:-:S03]  /*3820*/  ISETP.GE.AND P3, PT, R70, 0x12, PT ;  /* 0x000000124600780c */ /* 0x000fc60003f66270 */
[----:B------:R-:W-:Y:S01]  /*3830*/  @!P4 STG.E.U8 desc[UR54][R4.64+0x1], R27 ;  /* 0x0000011b0400c986 */ /* 0x000fe2000c101136 */
[----:B------:R-:W-:Y:S01]  /*3840*/  ISETP.GE.AND P4, PT, R70, 0x11, PT ;  /* 0x000000114600780c */ /* 0x000fe20003f86270 */
[-C--:B------:R-:W-:Y:S01]  /*3850*/  @!P0 IMAD R29, R29, R56.reuse, RZ ;  /* 0x000000381d1d8224 */ /* 0x080fe200078e02ff */
[C---:B------:R-:W-:Y:S01]  /*3860*/  ISETP.LT.OR P5, PT, R69.reuse, 0x1, !P3 ;  /* 0x000000014500780c */ /* 0x040fe20005fa1670 */
[----:B------:R2:W-:Y:S01]  /*3870*/  @!P2 STG.E.U8 desc[UR54][R6.64+0x8], R11 ;  /* 0x0000080b0600a986 */ /* 0x0005e2000c101136 */
[-C--:B0-----:R-:W-:Y:S01]  /*3880*/  @!P6 IMAD R3, R30, R56.reuse, RZ ;  /* 0x000000381e03e224 */ /* 0x081fe200078e02ff */
[----:B------:R-:W-:Y:S01]  /*3890*/  ISETP.LT.OR P2, PT, R69, 0x1, !P4 ;  /* 0x000000014500780c */ /* 0x000fe20006741670 */
[----:B------:R-:W-:Y:S01]  /*38a0*/  @!P1 IMAD R31, R31, R56, RZ ;  /* 0x000000381f1f9224 */ /* 0x000fe200078e02ff */
[----:B------:R-:W-:Y:S01]  /*38b0*/  @!P0 STG.E.U8 desc[UR54][R6.64+0x9], R29 ;  /* 0x0000091d06008986 */ /* 0x000fe2000c101136 */
[----:B------:R-:W-:Y:S02]  /*38c0*/  ISETP.GE.AND P0, PT, R70, 0x19, PT ;  /* 0x000000194600780c */ /* 0x000fe40003f06270 */
[C---:B------:R-:W-:Y:S01]  /*38d0*/  ISETP.LT.OR P3, PT, R69.reuse, 0x9, !P3 ;  /* 0x000000094500780c */ /* 0x040fe20005f61670 */
[----:B------:R0:W-:Y:S01]  /*38e0*/  @!P6 STG.E.U8 desc[UR54][R4.64+0x8], R3 ;  /* 0x000008030400e986 */ /* 0x0001e2000c101136 */
[----:B------:R-:W-:-:S02]  /*38f0*/  ISETP.LT.OR P4, PT, R69, 0x9, !P4 ;  /* 0x000000094500780c */ /* 0x000fc40006781670 */
[----:B------:R-:W-:Y:S01]  /*3900*/  ISETP.LT.OR P6, PT, R69, 0x1, !P0 ;  /* 0x000000014500780c */ /* 0x000fe200047c1670 */
[-C--:B------:R-:W-:Y:S01]  /*3910*/  @!P5 IMAD R33, R33, R56.reuse, RZ ;  /* 0x000000382121d224 */ /* 0x080fe200078e02ff */
[----:B------:R-:W-:Y:S01]  /*3920*/  @!P1 STG.E.U8 desc[UR54][R4.64+0x9], R31 ;  /* 0x0000091f04009986 */ /* 0x000fe2000c101136 */
[----:B------:R-:W-:Y:S01]  /*3930*/  ISETP.GE.AND P1, PT, R70, 0x1a, PT ;  /* 0x0000001a4600780c */ /* 0x000fe20003f26270 */
[-C--:B-1----:R-:W-:Y:S01]  /*3940*/  @!P2 IMAD R9, R32, R56.reuse, RZ ;  /* 0x000000382009a224 */ /* 0x082fe200078e02ff */
[C---:B------:R-:W-:Y:S01]  /*3950*/  ISETP.LT.OR P0, PT, R69.reuse, 0x9, !P0 ;  /* 0x000000094500780c */ /* 0x040fe20004701670 */
[----:B------:R-:W-:Y:S01]  /*3960*/  @!P5 STG.E.U8 desc[UR54][R6.64+0x11], R33 ;  /* 0x000011210600d986 */ /* 0x000fe2000c101136 */
[----:B------:R-:W-:Y:S02]  /*3970*/  ISETP.LT.OR P5, PT, R69, 0x1, !P1 ;  /* 0x000000014500780c */ /* 0x000fe40004fa1670 */
[-C--:B------:R-:W-:Y:S01]  /*3980*/  @!P3 IMAD R35, R35, R56.reuse, RZ ;  /* 0x000000382323b224 */ /* 0x080fe200078e02ff */
[----:B------:R1:W-:Y:S01]  /*3990*/  @!P2 STG.E.U8 desc[UR54][R6.64+0x10], R9 ;  /* 0x000010090600a986 */ /* 0x0003e2000c101136 */
[-C--:B--2---:R-:W-:Y:S01]  /*39a0*/  @!P4 IMAD R11, R34, R56.reuse, RZ ;  /* 0x00000038220bc224 */ /* 0x084fe200078e02ff */
[----:B------:R-:W-:Y:S01]  /*39b0*/  ISETP.GE.AND P2, PT, R70, 0x21, PT ;  /* 0x000000214600780c */ /* 0x000fe20003f46270 */
[----:B0-----:R-:W-:Y:S01]  /*39c0*/  @!P6 IMAD R3, R36, R56, RZ ;  /* 0x000000382403e224 */ /* 0x001fe200078e02ff */
[----:B------:R-:W-:Y:S01]  /*39d0*/  @!P3 STG.E.U8 desc[UR54][R4.64+0x11], R35 ;  /* 0x000011230400b986 */ /* 0x000fe2000c101136 */
[----:B------:R-:W-:-:S02]  /*39e0*/  ISETP.LT.OR P1, PT, R69, 0x9, !P1 ;  /* 0x000000094500780c */ /* 0x000fc40004f21670 */
[----:B------:R-:W-:Y:S01]  /*39f0*/  ISETP.GE.AND P3, PT, R70, 0x22, PT ;  /* 0x000000224600780c */ /* 0x000fe20003f66270 */
[----:B------:R0:W-:Y:S01]  /*3a00*/  @!P4 STG.E.U8 desc[UR54][R4.64+0x10], R11 ;  /* 0x0000100b0400c986 */ /* 0x0001e2000c101136 */
[----:B------:R-:W-:Y:S01]  /*3a10*/  ISETP.LT.OR P4, PT, R69, 0x1, !P2 ;  /* 0x000000014500780c */ /* 0x000fe20005781670 */
[-C--:B------:R-:W-:Y:S01]  /*3a20*/  @!P5 IMAD R37, R37, R56.reuse, RZ ;  /* 0x000000382525d224 */ /* 0x080fe200078e02ff */
[C---:B------:R-:W-:Y:S01]  /*3a30*/  ISETP.LT.OR P2, PT, R69.reuse, 0x9, !P2 ;  /* 0x000000094500780c */ /* 0x040fe20005741670 */
[----:B------:R2:W-:Y:S01]  /*3a40*/  @!P6 STG.E.U8 desc[UR54][R6.64+0x18], R3 ;  /* 0x000018030600e986 */ /* 0x0005e2000c101136 */
[C---:B------:R-:W-:Y:S01]  /*3a50*/  ISETP.LT.OR P6, PT, R69.reuse, 0x1, !P3 ;  /* 0x000000014500780c */ /* 0x040fe20005fc1670 */
[-C--:B-1----:R-:W-:Y:S01]  /*3a60*/  @!P0 IMAD R9, R38, R56.reuse, RZ ;  /* 0x0000003826098224 */ /* 0x082fe200078e02ff */
[----:B------:R-:W-:Y:S01]  /*3a70*/  ISETP.LT.OR P3, PT, R69, 0x9, !P3 ;  /* 0x000000094500780c */ /* 0x000fe20005f61670 */
[----:B------:R-:W-:Y:S02]  /*3a80*/  @!P5 STG.E.U8 desc[UR54][R6.64+0x19], R37 ;  /* 0x000019250600d986 */ /* 0x000fe4000c101136 */
[----:B------:R-:W-:-:S02]  /*3a90*/  @!P1 IMAD R39, R39, R56, RZ ;  /* 0x0000003827279224 */ /* 0x000fc400078e02ff */
[----:B------:R1:W-:Y:S01]  /*3aa0*/  @!P0 STG.E.U8 desc[UR54][R4.64+0x18], R9 ;  /* 0x0000180904008986 */ /* 0x0003e2000c101136 */
[----:B------:R-:W-:Y:S01]  /*3ab0*/  ISETP.GE.AND P0, PT, R70, 0x29, PT ;  /* 0x000000294600780c */ /* 0x000fe20003f06270 */
[-C--:B0-----:R-:W-:Y:S02]  /*3ac0*/  @!P4 IMAD R11, R40, R56.reuse, RZ ;  /* 0x00000038280bc224 */ /* 0x081fe400078e02ff */
[----:B------:R-:W-:Y:S01]  /*3ad0*/  @!P1 STG.E.U8 desc[UR54][R4.64+0x19], R39 ;  /* 0x0000192704009986 */ /* 0x000fe2000c101136 */
[----:B------:R-:W-:Y:S01]  /*3ae0*/  ISETP.GE.AND P1, PT, R70, 0x2a, PT ;  /* 0x0000002a4600780c */ /* 0x000fe20003f26270 */
[-C--:B------:R-:W-:Y:S02]  /*3af0*/  @!P6 IMAD R41, R41, R56.reuse, RZ ;  /* 0x000000382929e224 */ /* 0x080fe400078e02ff */
[-C--:B--2---:R-:W-:Y:S01]  /*3b00*/  @!P2 IMAD R3, R42, R56.reuse, RZ ;  /* 0x000000382a03a224 */ /* 0x084fe200078e02ff */
[----:B------:R-:W-:Y:S01]  /*3b10*/  @!P4 STG.E.U8 desc[UR54][R6.64+0x20], R11 ;  /* 0x0000200b0600c986 */ /* 0x000fe2000c101136 */
[----:B------:R-:W-:Y:S01]  /*3b20*/  ISETP.LT.OR P4, PT, R69, 0x1, !P0 ;  /* 0x000000014500780c */ /* 0x000fe20004781670 */
[----:B------:R-:W-:Y:S01]  /*3b30*/  @!P3 IMAD R43, R43, R56, RZ ;  /* 0x000000382b2bb224 */ /* 0x000fe200078e02ff */
[----:B------:R-:W-:Y:S01]  /*3b40*/  ISETP.LT.OR P5, PT, R69, 0x1, !P1 ;  /* 0x000000014500780c */ /* 0x000fe20004fa1670 */
[----:B------:R-:W-:Y:S01]  /*3b50*/  @!P6 STG.E.U8 desc[UR54][R6.64+0x21], R41 ;  /* 0x000021290600e986 */ /* 0x000fe2000c101136 */
[----:B------:R-:W-:-:S02]  /*3b60*/  ISETP.GE.AND P6, PT, R70, 0x31, PT ;  /* 0x000000314600780c */ /* 0x000fc40003fc6270 */
[C---:B------:R-:W-:Y:S01]  /*3b70*/  ISETP.LT.OR P0, PT, R69.reuse, 0x9, !P0 ;  /* 0x000000094500780c */ /* 0x040fe20004701670 */
[----:B------:R0:W-:Y:S01]  /*3b80*/  @!P2 STG.E.U8 desc[UR54][R4.64+0x20], R3 ;  /* 0x000020030400a986 */ /* 0x0001e2000c101136 */
[C---:B------:R-:W-:Y:S02]  /*3b90*/  ISETP.LT.OR P1, PT, R69.reuse, 0x9, !P1 ;  /* 0x000000094500780c */ /* 0x040fe40004f21670 */
[C---:B------:R-:W-:Y:S01]  /*3ba0*/  ISETP.LT.OR P2, PT, R69.reuse, 0x1, !P6 ;  /* 0x000000014500780c */ /* 0x040fe20007741670 */
[----:B------:R-:W-:Y:S01]  /*3bb0*/  @!P3 STG.E.U8 desc[UR54][R4.64+0x21], R43 ;  /* 0x0000212b0400b986 */ /* 0x000fe2000c101136 */
[----:B------:R-:W-:Y:S01]  /*3bc0*/  ISETP.GE.AND P3, PT, R70, 0x32, PT ;  /* 0x000000324600780c */ /* 0x000fe20003f66270 */
[-C--:B-1----:R-:W-:Y:S01]  /*3bd0*/  @!P4 IMAD R9, R44, R56.reuse, RZ ;  /* 0x000000382c09c224 */ /* 0x082fe200078e02ff */
[----:B------:R-:W-:Y:S01]  /*3be0*/  ISETP.LT.OR P6, PT, R69, 0x9, !P6 ;  /* 0x000000094500780c */ /* 0x000fe200077c1670 */
[----:B------:R-:W-:-:S03]  /*3bf0*/  @!P5 IMAD R45, R45, R56, RZ ;  /* 0x000000382d2dd224 */ /* 0x000fc600078e02ff */
[----:B------:R1:W-:Y:S01]  /*3c00*/  @!P4 STG.E.U8 desc[UR54][R6.64+0x28], R9 ;  /* 0x000028090600c986 */ /* 0x0003e2000c101136 */
[-C--:B0-----:R-:W-:Y:S01]  /*3c10*/  @!P0 IMAD R3, R46, R56.reuse, RZ ;  /* 0x000000382e038224 */ /* 0x081fe200078e02ff */
[----:B------:R-:W-:Y:S01]  /*3c20*/  ISETP.GE.AND P4, PT, R70, 0x3a, PT ;  /* 0x0000003a4600780c */ /* 0x000fe20003f86270 */
[-C--:B------:R-:W-:Y:S01]  /*3c30*/  @!P1 IMAD R47, R47, R56.reuse, RZ ;  /* 0x000000382f2f9224 */ /* 0x080fe200078e02ff */
[----:B------:R-:W-:Y:S01]  /*3c40*/  @!P5 STG.E.U8 desc[UR54][R6.64+0x29], R45 ;  /* 0x0000292d0600d986 */ /* 0x000fe2000c101136 */
[-C--:B------:R-:W-:Y:S01]  /*3c50*/  @!P2 IMAD R11, R48, R56.reuse, RZ ;  /* 0x00000038300ba224 */ /* 0x080fe200078e02ff */
[----:B------:R-:W-:Y:S02]  /*3c60*/  ISETP.GE.AND P5, PT, R70, 0x39, PT ;  /* 0x000000394600780c */ /* 0x000fe40003fa6270 */
[----:B------:R0:W-:Y:S01]  /*3c70*/  @!P0 STG.E.U8 desc[UR54][R4.64+0x28], R3 ;  /* 0x0000280304008986 */ /* 0x0001e2000c101136 */
[C---:B------:R-:W-:Y:S02]  /*3c80*/  ISETP.LT.OR P0, PT, R69.reuse, 0x1, !P3 ;  /* 0x000000014500780c */ /* 0x040fe40005f01670 */
[C---:B------:R-:W-:Y:S01]  /*3c90*/  ISETP.LT.OR P3, PT, R69.reuse, 0x9, !P3 ;  /* 0x000000094500780c */ /* 0x040fe20005f61670 */
[----:B------:R-:W-:Y:S01]  /*3ca0*/  @!P1 STG.E.U8 desc[UR54][R4.64+0x29], R47 ;  /* 0x0000292f04009986 */ /* 0x000fe2000c101136 */
[C---:B------:R-:W-:Y:S01]  /*3cb0*/  ISETP.LT.OR P1, PT, R69.reuse, 0x1, !P5 ;  /* 0x000000014500780c */ /* 0x040fe20006f21670 */
[----:B-1----:R-:W-:Y:S01]  /*3cc0*/  @!P6 IMAD R9, R50, R56, RZ ;  /* 0x000000383209e224 */ /* 0x002fe200078e02ff */
[C---:B------:R-:W-:Y:S01]  /*3cd0*/  ISETP.LT.OR P5, PT, R69.reuse, 0x9, !P5 ;  /* 0x000000094500780c */ /* 0x040fe20006fa1670 */
[----:B------:R1:W-:Y:S01]  /*3ce0*/  @!P2 STG.E.U8 desc[UR54][R6.64+0x30], R11 ;  /* 0x0000300b0600a986 */ /* 0x0003e2000c101136 */
[----:B------:R-:W-:-:S02]  /*3cf0*/  ISETP.LT.OR P2, PT, R69, 0x1, !P4 ;  /* 0x000000014500780c */ /* 0x000fc40006741670 */
[----:B------:R-:W-:-:S03]  /*3d00*/  ISETP.LT.OR P4, PT, R69, 0x9, !P4 ;  /* 0x000000094500780c */ /* 0x000fc60006781670 */
[-C--:B------:R-:W-:Y:S02]  /*3d10*/  @!P0 IMAD R49, R49, R56.reuse, RZ ;  /* 0x0000003831318224 */ /* 0x080fe400078e02ff */
[-C--:B------:R-:W-:Y:S02]  /*3d20*/  @!P3 IMAD R51, R51, R56.reuse, RZ ;  /* 0x000000383333b224 */ /* 0x080fe400078e02ff */
[-C--:B0-----:R-:W-:Y:S01]  /*3d30*/  @!P1 IMAD R3, R52, R56.reuse, RZ ;  /* 0x0000003834039224 */ /* 0x081fe200078e02ff */
[----:B------:R0:W-:Y:S01]  /*3d40*/  @!P0 STG.E.U8 desc[UR54][R6.64+0x31], R49 ;  /* 0x0000313106008986 */ /* 0x0001e2000c101136 */
[-C--:B-1----:R-:W-:Y:S02]  /*3d50*/  @!P5 IMAD R11, R54, R56.reuse, RZ ;  /* 0x00000038360bd224 */ /* 0x082fe400078e02ff */
[-C--:B------:R-:W-:Y:S01]  /*3d60*/  @!P2 IMAD R53, R53, R56.reuse, RZ ;  /* 0x000000383535a224 */ /* 0x080fe200078e02ff */
[----:B------:R0:W-:Y:S01]  /*3d70*/  @!P6 STG.E.U8 desc[UR54][R4.64+0x30], R9 ;  /* 0x000030090400e986 */ /* 0x0001e2000c101136 */
[----:B------:R-:W-:-:S03]  /*3d80*/  @!P4 IMAD R55, R55, R56, RZ ;  /* 0x000000383737c224 */ /* 0x000fc600078e02ff */
[----:B------:R0:W-:Y:S04]  /*3d90*/  @!P3 STG.E.U8 desc[UR54][R4.64+0x31], R51 ;  /* 0x000031330400b986 */ /* 0x0001e8000c101136 */
[----:B------:R0:W-:Y:S04]  /*3da0*/  @!P1 STG.E.U8 desc[UR54][R6.64+0x38], R3 ;  /* 0x0000380306009986 */ /* 0x0001e8000c101136 */
[----:B------:R0:W-:Y:S04]  /*3db0*/  @!P2 STG.E.U8 desc[UR54][R6.64+0x39], R53 ;  /* 0x000039350600a986 */ /* 0x0001e8000c101136 */
[----:B------:R0:W-:Y:S04]  /*3dc0*/  @!P5 STG.E.U8 desc[UR54][R4.64+0x38], R11 ;  /* 0x0000380b0400d986 */ /* 0x0001e8000c101136 */
[----:B------:R0:W-:Y:S02]  /*3dd0*/  @!P4 STG.E.U8 desc[UR54][R4.64+0x39], R55 ;  /* 0x000039370400c986 */ /* 0x0001e4000c101136 */
.L_x_101:
[----:B------:R-:W-:Y:S05]  /*3de0*/  BSYNC B0 ;  /* 0x0000000000007941 */ /* 0x000fea0003800000 */
.L_x_35:
[----:B------:R-:W-:Y:S01]  /*3df0*/  IMAD.U32 R2, RZ, RZ, UR36 ;  /* 0x00000024ff027e24 */ /* 0x000fe2000f8e00ff */
[----:B------:R-:W-:Y:S01]  /*3e00*/  ULDC.64 UR4, c[0x0][0x650] ;  /* 0x0001940000047ab9 */ /* 0x000fe20000000a00 */
[----:B0-----:R-:W-:Y:S01]  /*3e10*/  IMAD.U32 R3, RZ, RZ, UR37 ;  /* 0x00000025ff037e24 */ /* 0x001fe2000f8e00ff */
[----:B------:R0:W-:Y:S01]  /*3e20*/  SYNCS.ARRIVE.TRANS64.A1T0 RZ, [R64+UR52], RZ ;  /* 0x000000ff40ff79a7 */ /* 0x0001e20008100034 */
[----:B------:R-:W-:Y:S01]  /*3e30*/  PRMT R0, RZ, 0x7610, R0 ;  /* 0x00007610ff007816 */ /* 0x000fe20000000000 */
[----:B------:R-:W-:Y:S01]  /*3e40*/  IMAD.MOV.U32 R19, RZ, RZ, -0x1 ;  /* 0xffffffffff137424 */ /* 0x000fe200078e00ff */
[----:B------:R-:W-:Y:S01]  /*3e50*/  LEA R16, P0, R2, R16, 0x1 ;  /* 0x0000001002107211 */ /* 0x000fe200078008ff */
[----:B------:R-:W-:Y:S02]  /*3e60*/  IMAD.MOV.U32 R18, RZ, RZ, -0x1 ;  /* 0xffffffffff127424 */ /* 0x000fe400078e00ff */
[----:B------:R-:W-:Y:S01]  /*3e70*/  IMAD.MOV.U32 R2, RZ, RZ, -0x1 ;  /* 0xffffffffff027424 */ /* 0x000fe200078e00ff */
[----:B------:R-:W-:-:S02]  /*3e80*/  IADD3.X R17, R17, UR51, RZ, P0, !PT ;  /* 0x0000003311117c10 */ /* 0x000fc400087fe4ff */
[----:B------:R-:W-:-:S04]  /*3e90*/  ISETP.GE.U32.AND P0, PT, R16, UR4, PT ;  /* 0x0000000410007c0c */ /* 0x000fc8000bf06070 */
[----:B------:R-:W-:-:S13]  /*3ea0*/  ISETP.GE.U32.AND.EX P0, PT, R17, UR5, PT, P0 ;  /* 0x0000000511007c0c */ /* 0x000fda000bf06100 */
[----:B0-----:R-:W-:Y:S05]  /*3eb0*/  @P0 BRA `(.L_x_102) ;  /* 0x0000000400740947 */ /* 0x001fea0003800000 */
[----:B------:R-:W0:Y:S01]  /*3ec0*/  S2UR UR6, SR_CTAID.X ;  /* 0x00000000000679c3 */ /* 0x000e220000002500 */
[----:B------:R-:W-:Y:S01]  /*3ed0*/  ULDC.64 UR4, c[0x0][0x628] ;  /* 0x00018a0000047ab9 */ /* 0x000fe20000000a00 */
[----:B------:R-:W-:Y:S01]  /*3ee0*/  ULDC UR7, c[0x0][0x150] ;  /* 0x0000540000077ab9 */ /* 0x000fe20000000800 */
[----:B------:R-:W-:Y:S01]  /*3ef0*/  ISETP.NE.U32.AND P0, PT, RZ, UR4, PT ;  /* 0x00000004ff007c0c */ /* 0x000fe2000bf05070 */
[----:B------:R-:W-:Y:S01]  /*3f00*/  ULDC UR15, c[0x0][0x630] ;  /* 0x00018c00000f7ab9 */ /* 0x000fe20000000800 */
[C---:B------:R-:W-:Y:S02]  /*3f10*/  R2UR UR16, R16.reuse ;  /* 0x00000000101072ca */ /* 0x040fe400000e0000 */
[----:B------:R-:W-:Y:S01]  /*3f20*/  ISETP.NE.AND.EX P0, PT, RZ, UR5, PT, P0 ;  /* 0x00000005ff007c0c */ /* 0x000fe2000bf05300 */
[----:B------:R-:W1:Y:S01]  /*3f30*/  S2UR UR19, SR_CTAID.Y ;  /* 0x00000000001379c3 */ /* 0x000e620000002600 */
[----:B------:R-:W-:Y:S02]  /*3f40*/  R2UR UR12, R16 ;  /* 0x00000000100c72ca */ /* 0x000fe400000e0000 */
[----:B------:R-:W-:-:S02]  /*3f50*/  R2UR UR13, R17 ;  /* 0x00000000110d72ca */ /* 0x000fc400000e0000 */
[----:B0-----:R-:W-:-:S05]  /*3f60*/  I2FP.F32.U32 R0, UR6 ;  /* 0x0000000600007c45 */ /* 0x001fca0008201000 */
[----:B------:R-:W-:Y:S01]  /*3f70*/  FMUL R0, R0, UR7 ;  /* 0x0000000700007c20 */ /* 0x000fe20008400000 */
[----:B------:R-:W-:Y:S01]  /*3f80*/  ULDC UR7, c[0x0][0x154] ;  /* 0x0000550000077ab9 */ /* 0x000fe20000000800 */
[----:B-1----:R-:W-:-:S04]  /*3f90*/  I2FP.F32.U32 R2, UR19 ;  /* 0x0000001300027c45 */ /* 0x002fc80008201000 */
[----:B------:R-:W0:Y:S01]  /*3fa0*/  F2I.U32.TRUNC.NTZ R0, R0 ;  /* 0x0000000000007305 */ /* 0x000e22000020f000 */
[----:B------:R-:W-:Y:S01]  /*3fb0*/  FMUL R2, R2, UR7 ;  /* 0x0000000702027c20 */ /* 0x000fe20008400000 */
[----:B------:R-:W-:Y:S06]  /*3fc0*/  @!P0 BRA `(.L_x_103) ;  /* 0x0000000000308947 */ /* 0x000fec0003800000 */
        /* <DEDUP_REMOVED lines=12> */
.L_x_103:
[----:B------:R-:W-:Y:S01]  /*4090*/  USHF.R.U64 UR8, UR12, UR15, UR13 ;  /* 0x0000000f0c087299 */ /* 0x000fe2000800120d */
[----:B------:R-:W-:Y:S01]  /*40a0*/  R2UR UR5, R17 ;  /* 0x00000000110572ca */ /* 0x000fe200000e0000 */
[----:B------:R-:W-:Y:S01]  /*40b0*/  USHF.R.U32.HI UR4, URZ, UR15, UR13 ;  /* 0x0000000f3f047299 */ /* 0x000fe2000801160d */
[----:B------:R-:W1:Y:S01]  /*40c0*/  F2I.U32.TRUNC.NTZ R2, R2 ;  /* 0x0000000200027305 */ /* 0x000e62000020f000 */
[----:B------:R-:W-:Y:S01]  /*40d0*/  UIADD3 UR9, UP0, URZ, -UR8, URZ ;  /* 0x800000083f097290 */ /* 0x000fe2000ff1e03f */
[----:B------:R-:W-:Y:S01]  /*40e0*/  ULDC.64 UR10, c[0x0][0x620] ;  /* 0x00018800000a7ab9 */ /* 0x000fe20000000a00 */
[----:B------:R-:W-:Y:S02]  /*40f0*/  ULDC UR12, c[0x0][0x144] ;  /* 0x00005100000c7ab9 */ /* 0x000fe40000000800 */
[----:B------:R-:W-:Y:S01]  /*4100*/  UIADD3.X UR4, URZ, ~UR4, URZ, UP0, !UPT ;  /* 0x800000043f047290 */ /* 0x000fe200087fe43f */
[----:B------:R-:W-:Y:S01]  /*4110*/  ULDC UR24, c[0x0][0x148] ;  /* 0x0000520000187ab9 */ /* 0x000fe20000000800 */
[----:B------:R-:W-:-:S02]  /*4120*/  ULDC UR22, c[0x0][0x648] ;  /* 0x0001920000167ab9 */ /* 0x000fc40000000800 */
[----:B------:R-:W-:Y:S01]  /*4130*/  UIMAD UR7, UR4, UR10, URZ ;  /* 0x0000000a040772a4 */ /* 0x000fe2000f8e023f */
[----:B------:R-:W-:Y:S02]  /*4140*/  ULDC UR23, c[0x0][0x638] ;  /* 0x00018e0000177ab9 */ /* 0x000fe40000000800 */
[----:B------:R-:W-:Y:S01]  /*4150*/  UMOV UR4, UR16 ;  /* 0x0000001000047c82 */ /* 0x000fe20008000000 */
[----:B------:R-:W-:Y:S01]  /*4160*/  UIMAD UR7, UR9, UR11, UR7 ;  /* 0x0000000b090772a4 */ /* 0x000fe2000f8e0207 */
[----:B0-----:R-:W-:Y:S01]  /*4170*/  R2UR UR11, R0 ;  /* 0x00000000000b72ca */ /* 0x001fe200000e0000 */
[----:B------:R-:W-:Y:S01]  /*4180*/  UIMAD.WIDE.U32 UR4, UR9, UR10, UR4 ;  /* 0x0000000a090472a5 */ /* 0x000fe2000f8e0004 */
[----:B-1----:R-:W-:Y:S01]  /*4190*/  R2UR UR13, R2 ;  /* 0x00000000020d72ca */ /* 0x002fe200000e0000 */
[----:B------:R-:W-:Y:S01]  /*41a0*/  ULDC UR16, c[0x0][0x608] ;  /* 0x0001820000107ab9 */ /* 0x000fe20000000800 */
[----:B------:R-:W-:Y:S01]  /*41b0*/  ULDC UR10, c[0x0][0x618] ;  /* 0x00018600000a7ab9 */ /* 0x000fe20000000800 */
[----:B------:R-:W-:Y:S01]  /*41c0*/  UIADD3 UR7, UR5, UR7, URZ ;  /* 0x0000000705077290 */ /* 0x000fe2000fffe03f */
[----:B------:R-:W-:-:S03]  /*41d0*/  ULDC UR9, c[0x0][0x600] ;  /* 0x0001800000097ab9 */ /* 0x000fc60000000800 */
[----:B------:R-:W-:Y:S02]  /*41e0*/  USHF.R.U64 UR14, UR4, UR10, UR7 ;  /* 0x0000000a040e7299 */ /* 0x000fe40008001207 */
[----:B------:R-:W-:Y:S01]  /*41f0*/  USHF.R.U32.HI UR7, URZ, UR10, UR7 ;  /* 0x0000000a3f077299 */ /* 0x000fe20008011607 */
[----:B------:R-:W-:Y:S02]  /*4200*/  ULDC.64 UR4, c[0x0][0x640] ;  /* 0x0001900000047ab9 */ /* 0x000fe40000000a00 */
[----:B------:R-:W-:Y:S01]  /*4210*/  ULDC UR10, c[0x0][0x658] ;  /* 0x00019600000a7ab9 */ /* 0x000fe20000000800 */
[----:B------:R-:W-:Y:S01]  /*4220*/  ISETP.NE.U32.AND P0, PT, RZ, UR4, PT ;  /* 0x00000004ff007c0c */ /* 0x000fe2000bf05070 */
[----:B------:R-:W-:Y:S02]  /*4230*/  USHF.R.U64 UR17, UR14, UR16, UR7 ;  /* 0x000000100e117299 */ /* 0x000fe40008001207 */
[----:B------:R-:W-:Y:S01]  /*4240*/  USHF.R.U32.HI UR7, URZ, UR16, UR7 ;  /* 0x000000103f077299 */ /* 0x000fe20008011607 */
[----:B------:R-:W-:Y:S01]  /*4250*/  ISETP.NE.AND.EX P0, PT, RZ, UR5, PT, P0 ;  /* 0x00000005ff007c0c */ /* 0x000fe2000bf05300 */
[----:B------:R-:W-:-:S02]  /*4260*/  UIADD3 UR11, -UR11, URZ, URZ ;  /* 0x0000003f0b0b7290 */ /* 0x000fc4000fffe13f */
[----:B------:R-:W-:Y:S02]  /*4270*/  USHF.R.U64 UR16, UR17, UR10, UR7 ;  /* 0x0000000a11107299 */ /* 0x000fe40008001207 */
[----:B------:R-:W-:Y:S02]  /*4280*/  UIADD3 UR20, -UR13, URZ, URZ ;  /* 0x0000003f0d147290 */ /* 0x000fe4000fffe13f */
[----:B------:R-:W-:Y:S02]  /*4290*/  UIMAD UR21, UR12, UR11, UR6 ;  /* 0x0000000b0c1572a4 */ /* 0x000fe4000f8e0206 */
[----:B------:R-:W-:Y:S02]  /*42a0*/  UIADD3 UR15, UR9, -0x1, URZ ;  /* 0xffffffff090f7890 */ /* 0x000fe4000fffe03f */
[----:B------:R-:W-:Y:S01]  /*42b0*/  USHF.R.U32.HI UR13, URZ, UR10, UR7 ;  /* 0x0000000a3f0d7299 */ /* 0x000fe20008011607 */
[----:B------:R-:W-:Y:S01]  /*42c0*/  UMOV UR12, UR16 ;  /* 0x00000010000c7c82 */ /* 0x000fe20008000000 */
[----:B------:R-:W-:Y:S10]  /*42d0*/  @!P0 BRA `(.L_x_104) ;  /* 0x0000000000288947 */ /* 0x000ff40003800000 */
        /* <DEDUP_REMOVED lines=10> */
.L_x_104:
[----:B------:R-:W-:Y:S01]  /*4380*/  UISETP.NE.AND UP0, UPT, UR48, URZ, UPT ;  /* 0x0000003f3000728c */ /* 0x000fe2000bf05270 */
[----:B------:R-:W-:Y:S01]  /*4390*/  IMAD.MOV.U32 R0, RZ, RZ, 0x1 ;  /* 0x00000001ff007424 */ /* 0x000fe200078e00ff */
[----:B------:R-:W-:Y:S01]  /*43a0*/  USHF.R.U64 UR4, UR12, UR22, UR13 ;  /* 0x000000160c047299 */ /* 0x000fe2000800120d */
[----:B------:R-:W-:Y:S01]  /*43b0*/  IMAD.U32 R2, RZ, RZ, UR8 ;  /* 0x00000008ff027e24 */ /* 0x000fe2000f8e00ff */
[----:B------:R-:W-:Y:S02]  /*43c0*/  ULOP3.LUT UR17, UR17, UR42, URZ, 0xc0, !UPT ;  /* 0x0000002a11117292 */ /* 0x000fe4000f8ec03f */
[----:B------:R-:W-:Y:S02]  /*43d0*/  UIADD3 UR5, -UR4, URZ, URZ ;  /* 0x0000003f04057290 */ /* 0x000fe4000fffe13f */
[----:B------:R-:W-:Y:S02]  /*43e0*/  ULOP3.LUT UR15, UR14, UR15, URZ, 0xc0, !UPT ;  /* 0x0000000f0e0f7292 */ /* 0x000fe4000f8ec03f */
[----:B------:R-:W-:-:S02]  /*43f0*/  UIMAD UR4, UR39, UR4, UR17 ;  /* 0x00000004270472a4 */ /* 0x000fc4000f8e0211 */
[----:B------:R-:W-:Y:S02]  /*4400*/  @UP0 UIMAD UR21, UR24, UR20, UR19 ;  /* 0x00000014181502a4 */ /* 0x000fe4000f8e0213 */
[----:B------:R-:W-:-:S03]  /*4410*/  UIMAD UR16, UR5, UR23, UR16 ;  /* 0x00000017051072a4 */ /* 0x000fc6000f8e0210 */
[----:B------:R-:W-:Y:S01]  /*4420*/  ULDC UR5, c[0x0][0x610] ;  /* 0x0001840000057ab9 */ /* 0x000fe20000000800 */
[----:B------:R-:W-:Y:S02]  /*4430*/  UIMAD UR16, UR16, UR9, UR15 ;  /* 0x00000009101072a4 */ /* 0x000fe4000f8e020f */
[----:B------:R-:W-:-:S04]  /*4440*/  UIMAD UR4, UR4, UR5, UR21 ;  /* 0x00000005040472a4 */ /* 0x000fc8000f8e0215 */
[----:B------:R-:W-:Y:S02]  /*4450*/  USEL UR5, UR16, UR4, !UP0 ;  /* 0x0000000410057287 */ /* 0x000fe4000c000000 */
[----:B------:R-:W-:-:S04]  /*4460*/  USEL UR4, UR4, UR16, !UP0 ;  /* 0x0000001004047287 */ /* 0x000fc8000c000000 */
[----:B------:R-:W-:Y:S02]  /*4470*/  IMAD.U32 R18, RZ, RZ, UR5 ;  /* 0x00000005ff127e24 */ /* 0x000fe4000f8e00ff */
[----:B------:R-:W-:-:S07]  /*4480*/  IMAD.U32 R19, RZ, RZ, UR4 ;  /* 0x00000004ff137e24 */ /* 0x000fce000f8e00ff */
.L_x_102:
[----:B------:R-:W-:Y:S02]  /*4490*/  LOP3.LUT P0, RZ, R0, 0xff, RZ, 0xc0, !PT ;  /* 0x000000ff00ff7812 */ /* 0x000fe4000780c0ff */
[----:B------:R-:W-:-:S11]  /*44a0*/  LOP3.LUT R67, R67, 0x1, RZ, 0x3c, !PT ;  /* 0x0000000143437812 */ /* 0x000fd600078e3cff */
[----:B------:R-:W-:Y:S05]  /*44b0*/  @P0 BRA `(.L_x_105) ;  /* 0xffffffd000f00947 */ /* 0x000fea000383ffff */
[----:B------:R-:W-:Y:S05]  /*44c0*/  EXIT ;  /* 0x000000000000794d */ /* 0x000fea0003800000 */
.L_x_16:
[----:B------:R-:W-:-:S08]  /*44d0*/  ISETP.NE.AND P0, PT, RZ, UR6, PT ;  /* 0x00000006ff007c0c */ /* 0x000fd0000bf05270 */
[----:B------:R-:W0:-:S00]  /*44e0*/  USETMAXREG.DEALLOC.CTAPOOL 0x28 ;  /* 0x00000028000079c8 */ /* 0x000e0000080e0500 */
[----:B------:R-:W-:Y:S05]  /*44f0*/  @P0 EXIT ;  /* 0x000000000000094d */ /* 0x000fea0003800000 */
[----:B0-----:R-:W-:Y:S01]  /*4500*/  LOP3.LUT P0, RZ, R4, 0xff, RZ, 0xc0, !PT ;  /* 0x000000ff04ff7812 */ /* 0x001fe2000780c0ff */
[----:B------:R-:W-:Y:S02]  /*4510*/  IMAD.MOV.U32 R9, RZ, RZ, 0x1 ;  /* 0x00000001ff097424 */ /* 0x000fe400078e00ff */
[----:B------:R-:W-:-:S10]  /*4520*/  IMAD.MOV.U32 R8, RZ, RZ, RZ ;  /* 0x000000ffff087224 */ /* 0x000fd400078e00ff */
[----:B------:R-:W-:Y:S05]  /*4530*/  @!P0 BRA `(.L_x_106) ;  /* 0x0000000c00748947 */ /* 0x000fea0003800000 */
[----:B------:R-:W0:Y:S01]  /*4540*/  S2UR UR8, SR_CgaCtaId ;  /* 0x00000000000879c3 */ /* 0x000e220000008800 */
[----:B------:R-:W-:Y:S01]  /*4550*/  UMOV UR10, 0x1 ;  /* 0x00000001000a7882 */ /* 0x000fe20000000000 */
[----:B------:R-:W-:Y:S01]  /*4560*/  LOP3.LUT P0, RZ, R0, 0x1f, RZ, 0xc0, !PT ;  /* 0x0000001f00ff7812 */ /* 0x000fe2000780c0ff */
[----:B------:R-:W-:Y:S01]  /*4570*/  ULDC UR5, c[0x0][0x658] ;  /* 0x0001960000057ab9 */ /* 0x000fe20000000800 */
[----:B------:R-:W-:Y:S01]  /*4580*/  UMOV UR9, 0xffffffff ;  /* 0xffffffff00097882 */ /* 0x000fe20000000000 */
[----:B------:R-:W-:Y:S01]  /*4590*/  BSSY B0, `(.L_x_106) ;  /* 0x00000d7000007945 */ /* 0x000fe20003800000 */
[----:B------:R-:W-:Y:S01]  /*45a0*/  USHF.L.U32 UR9, UR9, UR5, URZ ;  /* 0x0000000509097299 */ /* 0x000fe2000800063f */
[C---:B------:R-:W-:Y:S01]  /*45b0*/  ISETP.NE.AND P3, PT, R3.reuse, RZ, PT ;  /* 0x000000ff0300720c */ /* 0x040fe20003f65270 */
[----:B------:R-:W-:Y:S01]  /*45c0*/  IMAD.MOV.U32 R0, RZ, RZ, 0x1 ;  /* 0x00000001ff007424 */ /* 0x000fe200078e00ff */
[----:B------:R-:W-:Y:S01]  /*45d0*/  ISETP.NE.OR P0, PT, R3, RZ, !P0 ;  /* 0x000000ff0300720c */ /* 0x000fe20004705670 */
[----:B------:R-:W-:Y:S01]  /*45e0*/  IMAD.MOV.U32 R9, RZ, RZ, 0x1 ;  /* 0x00000001ff097424 */ /* 0x000fe200078e00ff */
[----:B------:R-:W-:Y:S01]  /*45f0*/  ULDC UR4, c[0x0][0x600] ;  /* 0x0001800000047ab9 */ /* 0x000fe20000000800 */
[----:B------:R-:W-:Y:S01]  /*4600*/  IMAD.MOV.U32 R8, RZ, RZ, RZ ;  /* 0x000000ffff087224 */ /* 0x000fe200078e00ff */
[----:B------:R-:W-:Y:S01]  /*4610*/  UMOV UR19, 0x5 ;  /* 0x0000000500137882 */ /* 0x000fe20000000000 */
[----:B------:R-:W-:-:S02]  /*4620*/  UIADD3 UR24, UR49, 0x1, URZ ;  /* 0x0000000131187890 */ /* 0x000fc4000fffe03f */
[----:B------:R-:W-:Y:S02]  /*4630*/  ULOP3.LUT UR25, UR46, 0x2, URZ, 0xfc, !UPT ;  /* 0x000000022e197892 */ /* 0x000fe4000f8efc3f */
[----:B------:R-:W-:Y:S02]  /*4640*/  UIADD3 UR4, UR4, -0x1, URZ ;  /* 0xffffffff04047890 */ /* 0x000fe4000fffe03f */
[----:B------:R-:W-:Y:S02]  /*4650*/  USHF.L.U32 UR5, UR10, UR5, URZ ;  /* 0x000000050a057299 */ /* 0x000fe4000800063f */
[----:B------:R-:W-:Y:S02]  /*4660*/  ULOP3.LUT UR16, URZ, UR9, URZ, 0x33, !UPT ;  /* 0x000000093f107292 */ /* 0x000fe4000f8e333f */
[----:B0-----:R-:W-:Y:S02]  /*4670*/  ULOP3.LUT UR6, UR8, 0x1, URZ, 0xc0, !UPT ;  /* 0x0000000108067892 */ /* 0x001fe4000f8ec03f */
[----:B------:R-:W-:-:S02]  /*4680*/  USHF.R.U32.HI UR26, URZ, 0x1, UR8 ;  /* 0x000000013f1a7899 */ /* 0x000fc40008011608 */
[----:B------:R-:W-:Y:S02]  /*4690*/  USHF.L.U32 UR13, UR8, 0x5, URZ ;  /* 0x00000005080d7899 */ /* 0x000fe4000800063f */
[----:B------:R-:W-:Y:S02]  /*46a0*/  USHF.L.U32 UR7, UR8, 0xa, URZ ;  /* 0x0000000a08077899 */ /* 0x000fe4000800063f */
[----:B------:R-:W-:Y:S02]  /*46b0*/  ULOP3.LUT UR8, UR8, 0xfffffffe, URZ, 0xc0, !UPT ;  /* 0xfffffffe08087892 */ /* 0x000fe4000f8ec03f */
[----:B------:R-:W-:Y:S02]  /*46c0*/  UISETP.GT.U32.AND UP0, UPT, UR6, 0xffff, UPT ;  /* 0x0000ffff0600788c */ /* 0x000fe4000bf04070 */
[----:B------:R-:W-:Y:S02]  /*46d0*/  USHF.L.U32 UR18, UR10, UR8, URZ ;  /* 0x000000080a127299 */ /* 0x000fe4000800063f */
[----:B------:R-:W-:-:S02]  /*46e0*/  ULOP3.LUT UR8, UR8, 0x1, URZ, 0xfc, !UPT ;  /* 0x0000000108087892 */ /* 0x000fc4000f8efc3f */
[----:B------:R-:W-:Y:S02]  /*46f0*/  USEL UR6, UR6, 0xffff, !UP0 ;  /* 0x0000ffff06067887 */ /* 0x000fe4000c000000 */
[----:B------:R-:W-:Y:S02]  /*4700*/  ULOP3.LUT UR7, UR7, 0x400, URZ, 0xc0, !UPT ;  /* 0x0000040007077892 */ /* 0x000fe4000f8ec03f */
[----:B------:R-:W-:Y:S02]  /*4710*/  USHF.L.U32 UR8, UR10, UR8, URZ ;  /* 0x000000080a087299 */ /* 0x000fe4000800063f */
[----:B------:R-:W-:Y:S02]  /*4720*/  ULOP3.LUT UR6, UR6, 0xffff, URZ, 0xc0, !UPT ;  /* 0x0000ffff06067892 */ /* 0x000fe4000f8ec03f */
[----:B------:R-:W-:Y:S02]  /*4730*/  ULEA UR27, UR26, 0x180, 0xa ;  /* 0x000001801a1b7891 */ /* 0x000fe4000f8e503f */
[----:B------:R-:W-:-:S02]  /*4740*/  ULOP3.LUT UR13, UR13, 0x20, URZ, 0xc0, !UPT ;  /* 0x000000200d0d7892 */ /* 0x000fc4000f8ec03f */
[----:B------:R-:W-:Y:S02]  /*4750*/  ULOP3.LUT UR17, UR7, 0x2180, URZ, 0xfc, !UPT ;  /* 0x0000218007117892 */ /* 0x000fe4000f8efc3f */
[----:B------:R-:W-:Y:S02]  /*4760*/  ULOP3.LUT UR18, UR18, UR8, URZ, 0xfc, !UPT ;  /* 0x0000000812127292 */ /* 0x000fe4000f8efc3f */
[----:B------:R-:W-:Y:S01]  /*4770*/  USHF.L.U32 UR19, UR19, UR6, URZ ;  /* 0x0000000613137299 */ /* 0x000fe2000800063f */
[----:B------:R-:W-:-:S11]  /*4780*/  ULDC.64 UR22, c[0x0][0x198] ;  /* 0x0000660000167ab9 */ /* 0x000fd60000000a00 */
.L_x_118:
[----:B------:R-:W-:-:S03]  /*4790*/  UMOV UR6, 0xffffffff ;  /* 0xffffffff00067882 */ /* 0x000fc60000000000 */
[----:B-1----:R-:W-:Y:S05]  /*47a0*/  BRA.DIV UR6, `(.L_x_107) ;  /* 0x0000000e06f07947 */ /* 0x002fea000b800000 */
[----:B------:R-:W-:-:S13]  /*47b0*/  ELECT P6, URZ, PT ;  /* 0x00000000003f782f */ /* 0x000fda00038c0000 */
.L_x_131:
[----:B------:R-:W0:Y:S01]  /*47c0*/  LDC R3, c[0x0][0x28c] ;  /* 0x0000a300ff037b82 */ /* 0x000e220000000800 */
[----:B------:R-:W-:Y:S01]  /*47d0*/  BSSY B1, `(.L_x_108) ;  /* 0x000003b000017945 */ /* 0x000fe20003800000 */
[----:B0-----:R-:W-:-:S13]  /*47e0*/  ISETP.LT.OR P6, PT, R3, 0x1, !P6 ;  /* 0x000000010300780c */ /* 0x001fda00077c1670 */
[----:B------:R-:W-:Y:S05]  /*47f0*/  @P6 BRA `(.L_x_109) ;  /* 0x0000000000e06947 */ /* 0x000fea0003800000 */
[----:B------:R-:W-:Y:S01]  /*4800*/  LEA R19, R19, UR26, 0x1 ;  /* 0x0000001a13137c11 */ /* 0x000fe2000f8e08ff */
[----:B------:R-:W-:Y:S01]  /*4810*/  IMAD.MOV.U32 R11, RZ, RZ, RZ ;  /* 0x000000ffff0b7224 */ /* 0x000fe200078e00ff */
[----:B------:R-:W-:Y:S01]  /*4820*/  LEA R18, R18, UR13, 0x6 ;  /* 0x0000000d12127c11 */ /* 0x000fe2000f8e30ff */
[----:B------:R-:W-:Y:S02]  /*4830*/  IMAD.U32 R12, RZ, RZ, UR24 ;  /* 0x00000018ff0c7e24 */ /* 0x000fe4000f8e00ff */
[----:B------:R-:W-:Y:S02]  /*4840*/  IMAD.MOV.U32 R3, RZ, RZ, R9 ;  /* 0x000000ffff037224 */ /* 0x000fe400078e0009 */
[----:B------:R-:W-:Y:S02]  /*4850*/  IMAD.MOV.U32 R4, RZ, RZ, R8 ;  /* 0x000000ffff047224 */ /* 0x000fe400078e0008 */
[----:B------:R-:W-:-:S07]  /*4860*/  IMAD.SHL.U32 R19, R19, 0x20, RZ ;  /* 0x0000002013137824 */ /* 0x000fce00078e00ff */
.L_x_113:
[----:B------:R-:W0:Y:S01]  /*4870*/  S2R R6, SR_CgaCtaId ;  /* 0x0000000000067919 */ /* 0x000e220000008800 */
[----:B-1----:R-:W-:-:S04]  /*4880*/  MOV R5, 0x400 ;  /* 0x0000040000057802 */ /* 0x002fc80000000f00 */
[----:B0-----:R-:W-:Y:S02]  /*4890*/  LEA R7, R6, R5, 0x18 ;  /* 0x0000000506077211 */ /* 0x001fe400078ec0ff */
[----:B------:R-:W-:Y:S01]  /*48a0*/  SHF.L.U32 R5, R3, 0x1f, RZ ;  /* 0x0000001f03057819 */ /* 0x000fe200000006ff */
[----:B------:R-:W0:Y:S02]  /*48b0*/  @!P3 LDC R6, c[0x0][0x500] ;  /* 0x00014000ff06bb82 */ /* 0x000e240000000800 */
[----:B------:R-:W-:-:S04]  /*48c0*/  IMAD R10, R4, 0x8, R7 ;  /* 0x00000008040a7824 */ /* 0x000fc800078e0207 */
[----:B------:R-:W1:Y:S02]  /*48d0*/  SYNCS.PHASECHK.TRANS64.TRYWAIT P1, [R10+URZ+0x20], R5 ;  /* 0x000020050a0075a7 */ /* 0x000e64000802017f */
[----:B-1----:R-:W-:Y:S05]  /*48e0*/  @!P1 BRA `(.L_x_110) ;  /* 0x0000000c00c09947 */ /* 0x002fea0003800000 */
.L_x_132:
[----:B------:R-:W-:Y:S01]  /*48f0*/  UPRMT UR6, UR25, 0x9910, URZ ;  /* 0x0000991019067896 */ /* 0x000fe2000800003f */
[----:B0-----:R0:W-:Y:S03]  /*4900*/  @!P3 SYNCS.ARRIVE.TRANS64 RZ, [R10+URZ], R6 ;  /* 0x000000060affb9a7 */ /* 0x0011e6000800003f */
[----:B------:R-:W-:-:S06]  /*4910*/  UISETP.NE.AND UP0, UPT, UR6, 0x2, UPT ;  /* 0x000000020600788c */ /* 0x000fcc000bf05270 */
[----:B------:R-:W-:-:S13]  /*4920*/  PLOP3.LUT P1, PT, PT, PT, UP0, 0x80, 0x0 ;  /* 0x000000000000781c */ /* 0x000fda0003f2f008 */
[----:B0-----:R-:W-:Y:S05]  /*4930*/  @P1 BRA `(.L_x_111) ;  /* 0x0000000000041947 */ /* 0x001fea0003800000 */
[----:B------:R-:W-:Y:S01]  /*4940*/  BPT.TRAP 0x1 ;  /* 0x000000040000795c */ /* 0x000fe20000300000 */
.L_x_111:
[----:B------:R-:W-:Y:S05]  /*4950*/  @P0 BRA `(.L_x_112) ;  /* 0x0000000000040947 */ /* 0x000fea0003800000 */
[----:B------:R-:W-:Y:S01]  /*4960*/  BPT.TRAP 0x1 ;  /* 0x000000040000795c */ /* 0x000fe20000300000 */
.L_x_112:
[----:B------:R-:W-:Y:S01]  /*4970*/  R2UR UR11, R4 ;  /* 0x00000000040b72ca */ /* 0x000fe200000e0000 */
[----:B------:R-:W-:Y:S01]  /*4980*/  VIADD R12, R12, 0xffffffff ;  /* 0xffffffff0c0c7836 */ /* 0x000fe20000000000 */
[----:B------:R-:W-:Y:S01]  /*4990*/  R2UR UR21, R7 ;  /* 0x00000000071572ca */ /* 0x000fe200000e0000 */
[----:B------:R-:W-:Y:S01]  /*49a0*/  UIADD3 UR6, UP0, UR22, 0xf0, URZ ;  /* 0x000000f016067890 */ /* 0x000fe2000ff1e03f */
[----:B------:R-:W-:Y:S01]  /*49b0*/  R2UR UR30, R19 ;  /* 0x00000000131e72ca */ /* 0x000fe200000e0000 */
[----:B------:R-:W-:Y:S01]  /*49c0*/  UIADD3 UR28, UP1, UR22, 0x1f0, URZ ;  /* 0x000001f0161c7890 */ /* 0x000fe2000ff3e03f */
[----:B------:R-:W-:Y:S01]  /*49d0*/  R2UR UR9, R10 ;  /* 0x000000000a0972ca */ /* 0x000fe200000e0000 */
[----:B------:R-:W-:Y:S01]  /*49e0*/  UPRMT UR20, URZ, 0x5410, UR19 ;  /* 0x000054103f147896 */ /* 0x000fe20008000013 */
[C---:B------:R-:W-:Y:S01]  /*49f0*/  R2UR UR10, R11.reuse ;  /* 0x000000000b0a72ca */ /* 0x040fe200000e0000 */
[----:B------:R-:W-:Y:S01]  /*4a00*/  VIADD R4, R4, 0x1 ;  /* 0x0000000104047836 */ /* 0x000fe20000000000 */
[----:B------:R-:W-:Y:S01]  /*4a10*/  R2UR UR12, R2 ;  /* 0x00000000020c72ca */ /* 0x000fe200000e0000 */
[----:B------:R-:W-:Y:S01]  /*4a20*/  UPRMT UR32, URZ, 0x5410, UR18 ;  /* 0x000054103f207896 */ /* 0x000fe20008000012 */
[----:B------:R-:W-:Y:S01]  /*4a30*/  R2UR UR31, R18 ;  /* 0x00000000121f72ca */ /* 0x000fe200000e0000 */
[----:B------:R-:W-:Y:S01]  /*4a40*/  ULEA UR7, UR11, UR27, 0xb ;  /* 0x0000001b0b077291 */ /* 0x000fe2000f8e583f */
[----:B------:R-:W-:Y:S01]  /*4a50*/  ISETP.GT.AND P2, PT, R12, 0x1, PT ;  /* 0x000000010c00780c */ /* 0x000fe20003f44270 */
[----:B------:R-:W-:Y:S01]  /*4a60*/  ULEA UR11, UR11, UR17, 0xb ;  /* 0x000000110b0b7291 */ /* 0x000fe2000f8e583f */
[C---:B------:R-:W-:Y:S01]  /*4a70*/  ISETP.NE.AND P1, PT, R4.reuse, 0x4, PT ;  /* 0x000000040400780c */ /* 0x040fe20003f25270 */
[----:B------:R-:W-:Y:S01]  /*4a80*/  UIADD3 UR8, UR21, UR7, URZ ;  /* 0x0000000715087290 */ /* 0x000fe2000fffe03f */
[----:B------:R-:W-:Y:S01]  /*4a90*/  VIADD R11, R11, 0x20 ;  /* 0x000000200b0b7836 */ /* 0x000fe20000000000 */
[----:B------:R-:W-:Y:S01]  /*4aa0*/  UIADD3.X UR7, URZ, UR23, URZ, UP0, !UPT ;  /* 0x000000173f077290 */ /* 0x000fe200087fe43f */
[----:B------:R-:W-:Y:S01]  /*4ab0*/  SEL R6, RZ, 0x1, P1 ;  /* 0x00000001ff067807 */ /* 0x000fe20000800000 */
[----:B------:R-:W-:Y:S01]  /*4ac0*/  UIADD3 UR21, UR21, UR11, URZ ;  /* 0x0000000b15157290 */ /* 0x000fe2000fffe03f */
[----:B------:R-:W-:Y:S01]  /*4ad0*/  SEL R4, R4, RZ, P1 ;  /* 0x000000ff04047207 */ /* 0x000fe20000800000 */
[----:B------:R-:W-:Y:S01]  /*4ae0*/  UIADD3.X UR29, URZ, UR23, URZ, UP1, !UPT ;  /* 0x000000173f1d7290 */ /* 0x000fe20008ffe43f */
[----:B------:R-:W-:Y:S01]  /*4af0*/  LOP3.LUT R3, R3, R6, RZ, 0x3c, !PT ;  /* 0x0000000603037212 */ /* 0x000fe200078e3cff */
[----:B------:R-:W-:Y:S01]  /*4b00*/  UMOV UR14, 0x0 ;  /* 0x00000000000e7882 */ /* 0x000fe20000000000 */
[----:B------:R-:W-:Y:S01]  /*4b10*/  UMOV UR15, 0x10000000 ;  /* 0x10000000000f7882 */ /* 0x000fe20000000000 */
[----:B------:R-:W-:-:S02]  /*4b20*/  UMOV UR11, UR30 ;  /* 0x0000001e000b7c82 */ /* 0x000fc40008000000 */
[----:B------:R0:W-:Y:S02]  /*4b30*/  UTMALDG.3D.MULTICAST [UR8], [UR6], UR20, desc[UR14] ;  /* 0x00000e08060073b4 */ /* 0x0001e40008011814 */
[----:B0-----:R-:W-:Y:S01]  /*4b40*/  UMOV UR8, UR21 ;  /* 0x0000001500087c82 */ /* 0x001fe20008000000 */
[----:B------:R-:W-:Y:S02]  /*4b50*/  UMOV UR11, UR31 ;  /* 0x0000001f000b7c82 */ /* 0x000fe40008000000 */
[----:B------:R0:W-:Y:S02]  /*4b60*/  UTMALDG.3D.MULTICAST [UR8], [UR28], UR32, desc[UR14] ;  /* 0x00000e081c0073b4 */ /* 0x0001e40008011820 */
[----:B0-----:R-:W-:Y:S05]  /*4b70*/  @P2 BRA `(.L_x_113) ;  /* 0xfffffffc003c2947 */ /* 0x001fea000383ffff */
.L_x_109:
[----:B------:R-:W-:Y:S05]  /*4b80*/  BSYNC B1 ;  /* 0x0000000000017941 */ /* 0x000fea0003800000 */
.L_x_108:
[----:B------:R-:W-:Y:S01]  /*4b90*/  LOP3.LUT P4, RZ, R0, 0xff, RZ, 0xc0, !PT ;  /* 0x000000ff00ff7812 */ /* 0x000fe2000788c0ff */
[----:B------:R-:W-:Y:S01]  /*4ba0*/  VIADD R8, R8, UR49 ;  /* 0x0000003108087c36 */ /* 0x000fe20008000000 */
[----:B------:R-:W-:Y:S01]  /*4bb0*/  ULDC.64 UR6, c[0x0][0x650] ;  /* 0x0001940000067ab9 */ /* 0x000fe20000000a00 */
[----:B------:R-:W-:Y:S01]  /*4bc0*/  BSSY B1, `(.L_x_114) ;  /* 0x0000071000017945 */ /* 0x000fe20003800000 */
[----:B------:R-:W-:Y:S02]  /*4bd0*/  IMAD.MOV.U32 R19, RZ, RZ, -0x1 ;  /* 0xffffffffff137424 */ /* 0x000fe400078e00ff */
[----:B------:R-:W-:Y:S01]  /*4be0*/  SHF.R.U32.HI R0, RZ, 0x2, R8 ;  /* 0x00000002ff007819 */ /* 0x000fe20000011608 */
[----:B------:R-:W-:Y:S01]  /*4bf0*/  IMAD.MOV.U32 R18, RZ, RZ, -0x1 ;  /* 0xffffffffff127424 */ /* 0x000fe200078e00ff */
[----:B------:R-:W-:Y:S02]  /*4c00*/  ISETP.GT.U32.AND P1, PT, R8, 0x3, PT ;  /* 0x000000030800780c */ /* 0x000fe40003f24070 */
[----:B------:R-:W-:-:S02]  /*4c10*/  LOP3.LUT R0, R0, 0x1, RZ, 0xc0, !PT ;  /* 0x0000000100007812 */ /* 0x000fc400078ec0ff */
[----:B------:R-:W-:Y:S01]  /*4c20*/  LOP3.LUT R8, R8, 0x3, RZ, 0xc0, !PT ;  /* 0x0000000308087812 */ /* 0x000fe200078ec0ff */
[----:B------:R-:W0:Y:S01]  /*4c30*/  @P4 S2R R3, SR_CgaCtaId ;  /* 0x0000000000034919 */ /* 0x000e220000008800 */
[----:B------:R-:W-:Y:S02]  /*4c40*/  @P4 MOV R2, 0x400 ;  /* 0x0000040000024802 */ /* 0x000fe40000000f00 */
[----:B------:R-:W-:Y:S02]  /*4c50*/  ISETP.NE.U32.AND P2, PT, R0, 0x1, PT ;  /* 0x000000010000780c */ /* 0x000fe40003f45070 */
[----:B0-----:R-:W-:Y:S01]  /*4c60*/  @P4 LEA R2, R3, R2, 0x18 ;  /* 0x0000000203024211 */ /* 0x001fe200078ec0ff */
[----:B------:R-:W-:-:S03]  /*4c70*/  IMAD.U32 R3, RZ, RZ, UR49 ;  /* 0x00000031ff037e24 */ /* 0x000fc6000f8e00ff */
[----:B------:R0:W-:Y:S01]  /*4c80*/  @P4 SYNCS.ARRIVE.TRANS64.A1T0 RZ, [R2+URZ+0x78], RZ ;  /* 0x000078ff02ff49a7 */ /* 0x0001e2000810003f */
[----:B------:R-:W-:Y:S02]  /*4c90*/  IADD3 R16, P4, R16, UR36, RZ ;  /* 0x0000002410107c10 */ /* 0x000fe4000ff9e0ff */
[----:B------:R-:W-:Y:S02]  /*4ca0*/  ISETP.LT.U32.AND P1, PT, R3, 0x4, P1 ;  /* 0x000000040300780c */ /* 0x000fe40000f21070 */
[----:B------:R-:W-:Y:S02]  /*4cb0*/  IADD3.X R17, R17, UR47, RZ, P4, !PT ;  /* 0x0000002f11117c10 */ /* 0x000fe4000a7fe4ff */
[----:B------:R-:W-:Y:S02]  /*4cc0*/  ISETP.GE.U32.AND P4, PT, R16, UR6, PT ;  /* 0x0000000610007c0c */ /* 0x000fe4000bf86070 */
[----:B------:R-:W-:Y:S02]  /*4cd0*/  SEL R0, RZ, 0x1, !P1 ;  /* 0x00000001ff007807 */ /* 0x000fe40004800000 */
[----:B------:R-:W-:-:S02]  /*4ce0*/  ISETP.GE.U32.AND.EX P1, PT, R17, UR7, PT, P4 ;  /* 0x0000000711007c0c */ /* 0x000fc4000bf26140 */
[----:B------:R-:W-:Y:S02]  /*4cf0*/  ISETP.GT.U32.AND P2, PT, R3, 0x3, !P2 ;  /* 0x000000030300780c */ /* 0x000fe40005744070 */
[----:B------:R-:W-:Y:S02]  /*4d00*/  PRMT R3, RZ, 0x7610, R3 ;  /* 0x00007610ff037816 */ /* 0x000fe40000000003 */
[----:B0-----:R-:W-:-:S04]  /*4d10*/  SEL R2, RZ, 0x1, !P2 ;  /* 0x00000001ff027807 */ /* 0x001fc80005000000 */
[--C-:B------:R-:W-:Y:S01]  /*4d20*/  LOP3.LUT R9, R2, R9, R0.reuse, 0x96, !PT ;  /* 0x0000000902097212 */ /* 0x100fe200078e9600 */
[----:B------:R-:W-:Y:S01]  /*4d30*/  IMAD.MOV.U32 R2, RZ, RZ, -0x1 ;  /* 0xffffffffff027424 */ /* 0x000fe200078e00ff */
[----:B------:R-:W-:Y:S01]  /*4d40*/  PRMT R0, RZ, 0x7610, R0 ;  /* 0x00007610ff007816 */ /* 0x000fe20000000000 */
[----:B------:R-:W-:Y:S06]  /*4d50*/  @P1 BRA `(.L_x_115) ;  /* 0x00000004005c1947 */ /* 0x000fec0003800000 */
[----:B------:R-:W0:Y:S01]  /*4d60*/  S2UR UR6, SR_CTAID.X ;  /* 0x00000000000679c3 */ /* 0x000e220000002500 */
[----:B------:R-:W-:Y:S01]  /*4d70*/  ULDC.64 UR8, c[0x0][0x628] ;  /* 0x00018a0000087ab9 */ /* 0x000fe20000000a00 */
[----:B------:R-:W-:Y:S01]  /*4d80*/  ULDC UR7, c[0x0][0x150] ;  /* 0x0000540000077ab9 */ /* 0x000fe20000000800 */
[----:B------:R-:W-:Y:S01]  /*4d90*/  ISETP.NE.U32.AND P1, PT, RZ, UR8, PT ;  /* 0x00000008ff007c0c */ /* 0x000fe2000bf25070 */
[----:B------:R-:W-:Y:S01]  /*4da0*/  ULDC UR10, c[0x0][0x630] ;  /* 0x00018c00000a7ab9 */ /* 0x000fe20000000800 */
[----:B------:R-:W-:Y:S01]  /*4db0*/  ULDC UR12, c[0x0][0x154] ;  /* 0x00005500000c7ab9 */ /* 0x000fe20000000800 */
[----:B------:R-:W-:Y:S01]  /*4dc0*/  IMAD.MOV.U32 R2, RZ, RZ, R16 ;  /* 0x000000ffff027224 */ /* 0x000fe200078e0010 */
[----:B------:R-:W-:Y:S01]  /*4dd0*/  ISETP.NE.AND.EX P1, PT, RZ, UR9, PT, P1 ;  /* 0x00000009ff007c0c */ /* 0x000fe2000bf25310 */
[----:B------:R-:W2:Y:S01]  /*4de0*/  S2UR UR11, SR_CTAID.Y ;  /* 0x00000000000b79c3 */ /* 0x000ea20000002600 */
[----:B0-----:R-:W-:-:S05]  /*4df0*/  I2FP.F32.U32 R3, UR6 ;  /* 0x0000000600037c45 */ /* 0x001fca0008201000 */
[----:B------:R-:W-:Y:S01]  /*4e00*/  FMUL R12, R3, UR7 ;  /* 0x00000007030c7c20 */ /* 0x000fe20008400000 */
[----:B------:R-:W-:-:S05]  /*4e10*/  IMAD.MOV.U32 R3, RZ, RZ, R17 ;  /* 0x000000ffff037224 */ /* 0x000fca00078e0011 */
[----:B------:R-:W-:Y:S05]  /*4e20*/  @!P1 BRA `(.L_x_116) ;  /* 0x0000000000289947 */ /* 0x000fea0003800000 */
[----:B------:R-:W-:Y:S02]  /*4e30*/  ULDC UR7, c[0x0][0x634] ;  /* 0x00018d0000077ab9 */ /* 0x000fe40000000800 */
[----:B------:R-:W-:-:S05]  /*4e40*/  IADD3 R7, P1, R16, UR7, RZ ;  /* 0x0000000710077c10 */ /* 0x000fca000ff3e0ff */
[----:B------:R-:W-:-:S04]  /*4e50*/  IMAD.X R11, RZ, RZ, R17, P1 ;  /* 0x000000ffff0b7224 */ /* 0x000fc800008e0611 */
[----:B-1----:R-:W-:-:S04]  /*4e60*/  IMAD.WIDE.U32 R4, R11, UR8, RZ ;  /* 0x000000080b047c25 */ /* 0x002fc8000f8e00ff */
[----:B------:R-:W-:-:S04]  /*4e70*/  IMAD.WIDE.U32 R4, P1, R7, UR9, R4 ;  /* 0x0000000907047c25 */ /* 0x000fc8000f820004 */
[----:B------:R-:W-:-:S04]  /*4e80*/  IMAD.WIDE.U32 R6, R7, UR8, RZ ;  /* 0x0000000807067c25 */ /* 0x000fc8000f8e00ff */
[----:B------:R-:W-:Y:S01]  /*4e90*/  IMAD.X R3, RZ, RZ, RZ, P1 ;  /* 0x000000ffff037224 */ /* 0x000fe200008e06ff */
[----:B------:R-:W-:Y:S01]  /*4ea0*/  IADD3 RZ, P1, R7, R4, RZ ;  /* 0x0000000407ff7210 */ /* 0x000fe20007f3e0ff */
[----:B------:R-:W-:-:S04]  /*4eb0*/  IMAD.MOV.U32 R2, RZ, RZ, R5 ;  /* 0x000000ffff027224 */ /* 0x000fc800078e0005 */
[----:B------:R-:W-:-:S08]  /*4ec0*/  IMAD.WIDE.U32.X R2, R11, UR9, R2, P1 ;  /* 0x000000090b027c25 */ /* 0x000fd000088e0402 */
.L_x_116:
[--C-:B-1----:R-:W-:Y:S01]  /*4ed0*/  SHF.R.U64 R10, R2, UR10, R3.reuse ;  /* 0x0000000a020a7c19 */ /* 0x102fe20008001203 */
[----:B------:R-:W0:Y:S01]  /*4ee0*/  F2I.U32.TRUNC.NTZ R12, R12 ;  /* 0x0000000c000c7305 */ /* 0x000e22000020f000 */
[----:B------:R-:W-:Y:S01]  /*4ef0*/  SHF.R.U32.HI R2, RZ, UR10, R3 ;  /* 0x0000000aff027c19 */ /* 0x000fe20008011603 */
[----:B------:R-:W-:Y:S01]  /*4f00*/  ULDC.64 UR8, c[0x0][0x620] ;  /* 0x0001880000087ab9 */ /* 0x000fe20000000a00 */
[----:B------:R-:W-:Y:S01]  /*4f10*/  IADD3 R5, P1, RZ, -R10, RZ ;  /* 0x8000000aff057210 */ /* 0x000fe20007f3e0ff */
[----:B------:R-:W-:Y:S01]  /*4f20*/  ULDC.64 UR14, c[0x0][0x640] ;  /* 0x00019000000e7ab9 */ /* 0x000fe20000000a00 */
[----:B--2---:R-:W-:Y:S01]  /*4f30*/  I2FP.F32.U32 R4, UR11 ;  /* 0x0000000b00047c45 */ /* 0x004fe20008201000 */
[----:B------:R-:W1:Y:S01]  /*4f40*/  LDC R14, c[0x0][0x610] ;  /* 0x00018400ff0e7b82 */ /* 0x000e620000000800 */
[----:B------:R-:W-:Y:S01]  /*4f50*/  ULDC UR10, c[0x0][0x658] ;  /* 0x00019600000a7ab9 */ /* 0x000fe20000000800 */
[----:B------:R-:W-:Y:S01]  /*4f60*/  IMAD.X R2, RZ, RZ, ~R2, P1 ;  /* 0x000000ffff027224 */ /* 0x000fe200008e0e02 */
[----:B------:R-:W-:Y:S01]  /*4f70*/  ISETP.NE.U32.AND P1, PT, RZ, UR14, PT ;  /* 0x0000000eff007c0c */ /* 0x000fe2000bf25070 */
[----:B------:R-:W-:Y:S01]  /*4f80*/  FMUL R6, R4, UR12 ;  /* 0x0000000c04067c20 */ /* 0x000fe20008400000 */
[----:B------:R-:W-:Y:S01]  /*4f90*/  ULDC UR12, c[0x0][0x648] ;  /* 0x00019200000c7ab9 */ /* 0x000fe20000000800 */
[----:B------:R-:W-:Y:S01]  /*4fa0*/  IMAD R4, R2, UR8, RZ ;  /* 0x0000000802047c24 */ /* 0x000fe2000f8e02ff */
[----:B------:R-:W-:Y:S01]  /*4fb0*/  ISETP.NE.AND.EX P1, PT, RZ, UR15, PT, P1 ;  /* 0x0000000fff007c0c */ /* 0x000fe2000bf25310 */
[C---:B------:R-:W-:Y:S01]  /*4fc0*/  IMAD.WIDE.U32 R2, R5.reuse, UR8, R16 ;  /* 0x0000000805027c25 */ /* 0x040fe2000f8e0010 */
[----:B0-----:R-:W-:Y:S01]  /*4fd0*/  R2UR UR7, R12 ;  /* 0x000000000c0772ca */ /* 0x001fe200000e0000 */
[----:B------:R-:W0:Y:S01]  /*4fe0*/  F2I.U32.TRUNC.NTZ R6, R6 ;  /* 0x0000000600067305 */ /* 0x000e22000020f000 */
[----:B------:R-:W-:Y:S01]  /*4ff0*/  ULDC UR8, c[0x0][0x618] ;  /* 0x0001860000087ab9 */ /* 0x000fe20000000800 */
[----:B------:R-:W-:-:S04]  /*5000*/  IMAD R5, R5, UR9, R4 ;  /* 0x0000000905057c24 */ /* 0x000fc8000f8e0204 */
[----:B------:R-:W-:-:S05]  /*5010*/  IMAD.IADD R3, R3, 0x1, R5 ;  /* 0x0000000103037824 */ /* 0x000fca00078e0205 */
[--C-:B------:R-:W-:Y:S02]  /*5020*/  SHF.R.U64 R12, R2, UR8, R3.reuse ;  /* 0x00000008020c7c19 */ /* 0x100fe40008001203 */
[----:B------:R-:W-:Y:S01]  /*5030*/  SHF.R.U32.HI R3, RZ, UR8, R3 ;  /* 0x00000008ff037c19 */ /* 0x000fe20008011603 */
[----:B------:R-:W-:Y:S01]  /*5040*/  ULDC UR8, c[0x0][0x608] ;  /* 0x0001820000087ab9 */ /* 0x000fe20000000800 */
[----:B0-----:R-:W-:Y:S02]  /*5050*/  R2UR UR9, R6 ;  /* 0x00000000060972ca */ /* 0x001fe400000e0000 */
[--C-:B------:R-:W-:Y:S02]  /*5060*/  SHF.R.U64 R13, R12, UR8, R3.reuse ;  /* 0x000000080c0d7c19 */ /* 0x100fe40008001203 */
[----:B------:R-:W-:Y:S01]  /*5070*/  SHF.R.U32.HI R2, RZ, UR8, R3 ;  /* 0x00000008ff027c19 */ /* 0x000fe20008011603 */
[----:B------:R-:W-:-:S03]  /*5080*/  UIADD3 UR8, -UR7, URZ, URZ ;  /* 0x0000003f07087290 */ /* 0x000fc6000fffe13f */
[--C-:B------:R-:W-:Y:S01]  /*5090*/  SHF.R.U64 R15, R13, UR10, R2.reuse ;  /* 0x0000000a0d0f7c19 */ /* 0x100fe20008001202 */
[----:B------:R-:W-:Y:S01]  /*50a0*/  ULDC UR7, c[0x0][0x144] ;  /* 0x0000510000077ab9 */ /* 0x000fe20000000800 */
[----:B------:R-:W-:-:S03]  /*50b0*/  SHF.R.U32.HI R3, RZ, UR10, R2 ;  /* 0x0000000aff037c19 */ /* 0x000fc60008011602 */
[----:B------:R-:W-:Y:S01]  /*50c0*/  IMAD.MOV.U32 R2, RZ, RZ, R15 ;  /* 0x000000ffff027224 */ /* 0x000fe200078e000f */
[----:B------:R-:W-:Y:S06]  /*50d0*/  @!P1 BRA `(.L_x_117) ;  /* 0x0000000000289947 */ /* 0x000fec0003800000 */
[----:B------:R-:W-:Y:S02]  /*50e0*/  ULDC UR10, c[0x0][0x64c] ;  /* 0x00019300000a7ab9 */ /* 0x000fe40000000800 */
[----:B------:R-:W-:-:S05]  /*50f0*/  IADD3 R7, P1, R15, UR10, RZ ;  /* 0x0000000a0f077c10 */ /* 0x000fca000ff3e0ff */
[----:B------:R-:W-:-:S04]  /*5100*/  IMAD.X R11, RZ, RZ, R3, P1 ;  /* 0x000000ffff0b7224 */ /* 0x000fc800008e0603 */
[----:B------:R-:W-:-:S04]  /*5110*/  IMAD.WIDE.U32 R4, R11, UR14, RZ ;  /* 0x0000000e0b047c25 */ /* 0x000fc8000f8e00ff */
[----:B------:R-:W-:-:S04]  /*5120*/  IMAD.WIDE.U32 R4, P1, R7, UR15, R4 ;  /* 0x0000000f07047c25 */ /* 0x000fc8000f820004 */
[----:B------:R-:W-:-:S04]  /*5130*/  IMAD.WIDE.U32 R6, R7, UR14, RZ ;  /* 0x0000000e07067c25 */ /* 0x000fc8000f8e00ff */
[----:B------:R-:W-:Y:S01]  /*5140*/  IMAD.X R3, RZ, RZ, RZ, P1 ;  /* 0x000000ffff037224 */ /* 0x000fe200008e06ff */
[----:B------:R-:W-:Y:S01]  /*5150*/  IADD3 RZ, P1, R7, R4, RZ ;  /* 0x0000000407ff7210 */ /* 0x000fe20007f3e0ff */
[----:B------:R-:W-:-:S04]  /*5160*/  IMAD.MOV.U32 R2, RZ, RZ, R5 ;  /* 0x000000ffff027224 */ /* 0x000fc800078e0005 */
[----:B------:R-:W-:-:S08]  /*5170*/  IMAD.WIDE.U32.X R2, R11, UR15, R2, P1 ;  /* 0x0000000f0b027c25 */ /* 0x000fd000088e0402 */
.L_x_117:
[----:B------:R-:W-:Y:S01]  /*5180*/  UISETP.NE.AND UP0, UPT, UR48, URZ, UPT ;  /* 0x0000003f3000728c */ /* 0x000fe2000bf05270 */
[----:B------:R-:W-:Y:S01]  /*5190*/  SHF.R.U64 R3, R2, UR12, R3 ;  /* 0x0000000c02037c19 */ /* 0x000fe20008001203 */
[----:B------:R-:W-:Y:S01]  /*51a0*/  UIADD3 UR9, -UR9, URZ, URZ ;  /* 0x0000003f09097290 */ /* 0x000fe2000fffe13f */
[----:B------:R-:W-:Y:S01]  /*51b0*/  LOP3.LUT R2, R13, UR16, RZ, 0xc0, !PT ;  /* 0x000000100d027c12 */ /* 0x000fe2000f8ec0ff */
[----:B------:R-:W-:Y:S02]  /*51c0*/  UIMAD UR6, UR7, UR8, UR6 ;  /* 0x00000008070672a4 */ /* 0x000fe4000f8e0206 */
[----:B------:R-:W-:Y:S01]  /*51d0*/  IMAD.MOV R4, RZ, RZ, -R3 ;  /* 0x000000ffff047224 */ /* 0x000fe200078e0a03 */
[----:B------:R-:W-:Y:S01]  /*51e0*/  ULDC UR7, c[0x0][0x148] ;  /* 0x0000520000077ab9 */ /* 0x000fe20000000800 */
[----:B------:R-:W-:Y:S01]  /*51f0*/  IMAD R19, R3, UR5, R2 ;  /* 0x0000000503137c24 */ /* 0x000fe2000f8e0202 */
[----:B------:R-:W-:Y:S02]  /*5200*/  LOP3.LUT R3, R12, UR4, RZ, 0xc0, !PT ;  /* 0x000000040c037c12 */ /* 0x000fe4000f8ec0ff */
[----:B------:R-:W-:Y:S01]  /*5210*/  @UP0 UIMAD UR6, UR7, UR9, UR11 ;  /* 0x00000009070602a4 */ /* 0x000fe2000f8e020b */
[----:B------:R-:W-:-:S02]  /*5220*/  PLOP3.LUT P1, PT, PT, PT, UP0, 0x80, 0x0 ;  /* 0x000000000000781c */ /* 0x000fc40003f2f008 */
[----:B------:R-:W-:Y:S02]  /*5230*/  ULDC UR7, c[0x0][0x638] ;  /* 0x00018e0000077ab9 */ /* 0x000fe40000000800 */
[----:B------:R-:W-:Y:S02]  /*5240*/  IMAD R2, R4, UR7, R15 ;  /* 0x0000000704027c24 */ /* 0x000fe4000f8e020f */
[----:B-1----:R-:W-:Y:S01]  /*5250*/  IMAD R19, R19, R14, UR6 ;  /* 0x0000000613137e24 */ /* 0x002fe2000f8e020e */
[----:B------:R-:W-:Y:S01]  /*5260*/  ULDC UR6, c[0x0][0x600] ;  /* 0x0001800000067ab9 */ /* 0x000fe20000000800 */
[----:B------:R-:W-:Y:S02]  /*5270*/  IMAD.MOV.U32 R4, RZ, RZ, 0x1 ;  /* 0x00000001ff047424 */ /* 0x000fe400078e00ff */
[----:B------:R-:W-:-:S03]  /*5280*/  IMAD R2, R2, UR6, R3 ;  /* 0x0000000602027c24 */ /* 0x000fc6000f8e0203 */
[----:B------:R-:W-:Y:S02]  /*5290*/  PRMT R3, R4, 0x7610, R3 ;  /* 0x0000761004037816 */ /* 0x000fe40000000003 */
[----:B------:R-:W-:Y:S02]  /*52a0*/  SEL R18, R2, R19, !P1 ;  /* 0x0000001302127207 */ /* 0x000fe40004800000 */
[----:B------:R-:W-:Y:S01]  /*52b0*/  SEL R19, R19, R2, !P1 ;  /* 0x0000000213137207 */ /* 0x000fe20004800000 */
[----:B------:R-:W-:-:S07]  /*52c0*/  IMAD.MOV.U32 R2, RZ, RZ, R10 ;  /* 0x000000ffff027224 */ /* 0x000fce00078e000a */
.L_x_115:
[----:B------:R-:W-:Y:S05]  /*52d0*/  BSYNC B1 ;  /* 0x0000000000017941 */ /* 0x000fea0003800000 */
.L_x_114:
[----:B------:R-:W-:-:S13]  /*52e0*/  LOP3.LUT P1, RZ, R3, 0xff, RZ, 0xc0, !PT ;  /* 0x000000ff03ff7812 */ /* 0x000fda000782c0ff */
[----:B------:R-:W-:Y:S05]  /*52f0*/  @P1 BRA `(.L_x_118) ;  /* 0xfffffff400241947 */ /* 0x000fea000383ffff */
[----:B------:R-:W-:Y:S05]  /*5300*/  BSYNC B0 ;  /* 0x0000000000007941 */ /* 0x000fea0003800000 */
.L_x_106:
[----:B------:R-:W-:-:S03]  /*5310*/  UMOV UR6, 0xffffffff ;  /* 0xffffffff00067882 */ /* 0x000fc60000000000 */
[----:B------:R-:W-:Y:S05]  /*5320*/  BRA.DIV UR6, `(.L_x_119) ;  /* 0x0000000606447947 */ /* 0x000fea000b800000 */
[----:B------:R-:W-:-:S13]  /*5330*/  ELECT P6, URZ, PT ;  /* 0x00000000003f782f */ /* 0x000fda00038c0000 */
.L_x_135:
[----:B------:R-:W-:Y:S04]  /*5340*/  BSSY B0, `(.L_x_120) ;  /* 0x000002c000007945 */ /* 0x000fe80003800000 */
[----:B------:R-:W-:Y:S05]  /*5350*/  @!P6 BRA `(.L_x_121) ;  /* 0x0000000000a8e947 */ /* 0x000fea0003800000 */
[----:B------:R-:W-:-:S04]  /*5360*/  ULOP3.LUT UR6, UR46, 0x2, URZ, 0xfc, !UPT ;  /* 0x000000022e067892 */ /* 0x000fc8000f8efc3f */
[----:B------:R-:W-:-:S06]  /*5370*/  UISETP.NE.AND UP0, UPT, UR6, 0x3, UPT ;  /* 0x000000030600788c */ /* 0x000fcc000bf05270 */
[----:B------:R-:W-:-:S13]  /*5380*/  PLOP3.LUT P0, PT, PT, PT, UP0, 0x80, 0x0 ;  /* 0x000000000000781c */ /* 0x000fda0003f0f008 */
[----:B------:R-:W-:Y:S05]  /*5390*/  @!P0 BRA `(.L_x_122) ;  /* 0x0000000000048947 */ /* 0x000fea0003800000 */
[----:B------:R-:W-:Y:S01]  /*53a0*/  BPT.TRAP 0x1 ;  /* 0x000000040000795c */ /* 0x000fe20000300000 */
.L_x_122:
[----:B------:R-:W0:Y:S01]  /*53b0*/  S2R R3, SR_CgaCtaId ;  /* 0x0000000000037919 */ /* 0x000e220000008800 */
[----:B------:R-:W-:Y:S02]  /*53c0*/  MOV R0, 0x400 ;  /* 0x0000040000007802 */ /* 0x000fe40000000f00 */
[----:B------:R-:W-:Y:S02]  /*53d0*/  SHF.L.U32 R2, R9, 0x1f, RZ ;  /* 0x0000001f09027819 */ /* 0x000fe400000006ff */
[----:B0-----:R-:W-:-:S05]  /*53e0*/  LEA R3, R3, R0, 0x18 ;  /* 0x0000000003037211 */ /* 0x001fca00078ec0ff */
[----:B------:R-:W-:-:S04]  /*53f0*/  VIADD R3, R3, 0x20 ;  /* 0x0000002003037836 */ /* 0x000fc80000000000 */
[C---:B-1----:R-:W-:Y:S02]  /*5400*/  IMAD R5, R8.reuse, 0x8, R3 ;  /* 0x0000000808057824 */ /* 0x042fe400078e0203 */
[----:B------:R-:W-:Y:S02]  /*5410*/  VIADD R8, R8, 0x1 ;  /* 0x0000000108087836 */ /* 0x000fe40000000000 */
[----:B------:R-:W0:Y:S03]  /*5420*/  SYNCS.PHASECHK.TRANS64.TRYWAIT P0, [R5+URZ], R2 ;  /* 0x00000002050075a7 */ /* 0x000e26000800017f */
[----:B------:R-:W-:-:S04]  /*5430*/  ISETP.NE.AND P1, PT, R8, 0x4, PT ;  /* 0x000000040800780c */ /* 0x000fc80003f25270 */
[----:B------:R-:W-:Y:S02]  /*5440*/  SEL R0, RZ, 0x1, P1 ;  /* 0x00000001ff007807 */ /* 0x000fe40000800000 */
[----:B------:R-:W-:Y:S02]  /*5450*/  SEL R8, R8, RZ, P1 ;  /* 0x000000ff08087207 */ /* 0x000fe40000800000 */
[----:B------:R-:W-:-:S03]  /*5460*/  LOP3.LUT R9, R9, R0, RZ, 0x3c, !PT ;  /* 0x0000000009097212 */ /* 0x000fc600078e3cff */
[----:B------:R-:W-:Y:S01]  /*5470*/  IMAD R7, R8, 0x8, R3 ;  /* 0x0000000808077824 */ /* 0x000fe200078e0203 */
[----:B------:R-:W-:Y:S01]  /*5480*/  SHF.L.U32 R4, R9, 0x1f, RZ ;  /* 0x0000001f09047819 */ /* 0x000fe200000006ff */
[----:B0-----:R-:W-:Y:S06]  /*5490*/  @!P0 BRA `(.L_x_123) ;  /* 0x0000000400088947 */ /* 0x001fec0003800000 */
.L_x_136:
[----:B------:R-:W1:Y:S01]  /*54a0*/  SYNCS.PHASECHK.TRANS64.TRYWAIT P0, [R7+URZ], R4 ;  /* 0x00000004070075a7 */ /* 0x000e62000800017f */
[----:B------:R-:W-:-:S05]  /*54b0*/  VIADD R0, R8, 0x1 ;  /* 0x0000000108007836 */ /* 0x000fca0000000000 */
[----:B------:R-:W-:-:S04]  /*54c0*/  ISETP.NE.AND P1, PT, R0, 0x4, PT ;  /* 0x000000040000780c */ /* 0x000fc80003f25270 */
[----:B0-----:R-:W-:Y:S02]  /*54d0*/  SEL R2, RZ, 0x1, P1 ;  /* 0x00000001ff027807 */ /* 0x001fe40000800000 */
[----:B------:R-:W-:Y:S02]  /*54e0*/  SEL R0, R0, RZ, P1 ;  /* 0x000000ff00007207 */ /* 0x000fe40000800000 */
[----:B------:R-:W-:-:S03]  /*54f0*/  LOP3.LUT R9, R9, R2, RZ, 0x3c, !PT ;  /* 0x0000000209097212 */ /* 0x000fc600078e3cff */
[----:B------:R-:W-:Y:S01]  /*5500*/  IMAD R6, R0, 0x8, R3 ;  /* 0x0000000800067824 */ /* 0x000fe200078e0203 */
[----:B------:R-:W-:Y:S01]  /*5510*/  SHF.L.U32 R5, R9, 0x1f, RZ ;  /* 0x0000001f09057819 */ /* 0x000fe200000006ff */
[----:B-1----:R-:W-:Y:S06]  /*5520*/  @!P0 BRA `(.L_x_124) ;  /* 0x0000000000f88947 */ /* 0x002fec0003800000 */
.L_x_137:
[----:B------:R-:W1:Y:S01]  /*5530*/  SYNCS.PHASECHK.TRANS64.TRYWAIT P0, [R6+URZ], R5 ;  /* 0x00000005060075a7 */ /* 0x000e62000800017f */
[----:B------:R-:W-:-:S05]  /*5540*/  VIADD R0, R0, 0x1 ;  /* 0x0000000100007836 */ /* 0x000fca0000000000 */
[----:B------:R-:W-:-:S04]  /*5550*/  ISETP.NE.AND P1, PT, R0, 0x4, PT ;  /* 0x000000040000780c */ /* 0x000fc80003f25270 */
[----:B------:R-:W-:Y:S02]  /*5560*/  SEL R2, RZ, 0x1, P1 ;  /* 0x00000001ff027807 */ /* 0x000fe40000800000 */
[----:B------:R-:W-:Y:S02]  /*5570*/  SEL R0, R0, RZ, P1 ;  /* 0x000000ff00007207 */ /* 0x000fe40000800000 */
[----:B------:R-:W-:Y:S01]  /*5580*/  LOP3.LUT R2, R9, R2, RZ, 0x3c, !PT ;  /* 0x0000000209027212 */ /* 0x000fe200078e3cff */
[----:B-1----:R-:W-:Y:S06]  /*5590*/  @!P0 BRA `(.L_x_125) ;  /* 0x0000000000f08947 */ /* 0x002fec0003800000 */
.L_x_138:
[----:B------:R-:W-:Y:S01]  /*55a0*/  IMAD R3, R0, 0x8, R3 ;  /* 0x0000000800037824 */ /* 0x000fe200078e0203 */
[----:B------:R-:W-:-:S07]  /*55b0*/  SHF.L.U32 R0, R2, 0x1f, RZ ;  /* 0x0000001f02007819 */ /* 0x000fce00000006ff */
.L_x_126:
[----:B--2---:R2:W3:Y:S02]  /*55c0*/  SYNCS.PHASECHK.TRANS64.TRYWAIT P0, [R3+URZ], R0 ;  /* 0x00000000030075a7 */ /* 0x0044e4000800017f */
[----:B---3--:R-:W-:Y:S05]  /*55d0*/  @!P0 NANOSLEEP.SYNCS 0x989680 ;  /* 0x009896800000895d */ /* 0x008fea0003900000 */
[----:B------:R-:W3:Y:S02]  /*55e0*/  @!P0 SYNCS.PHASECHK.TRANS64 P0, [R3+URZ], R0 ;  /* 0x00000000030085a7 */ /* 0x000ee4000800007f */
[----:B---3--:R-:W-:Y:S05]  /*55f0*/  @!P0 BRA `(.L_x_126) ;  /* 0xfffffffc00f08947 */ /* 0x008fea000383ffff */
.L_x_121:
[----:B------:R-:W-:Y:S05]  /*5600*/  BSYNC B0 ;  /* 0x0000000000007941 */ /* 0x000fea0003800000 */
.L_x_120:
[----:B------:R-:W-:Y:S05]  /*5610*/  EXIT ;  /* 0x000000000000794d */ /* 0x000fea0003800000 */
.L_x_18:
[----:B0-----:R0:W1:Y:S02]  /*5620*/  SYNCS.PHASECHK.TRANS64.TRYWAIT P0, [R63+URZ+-0x8], R0 ;  /* 0xfffff8003f0075a7 */ /* 0x001064000800017f */
[----:B-1----:R-:W-:Y:S05]  /*5630*/  @!P0 NANOSLEEP.SYNCS 0x989680 ;  /* 0x009896800000895d */ /* 0x002fea0003900000 */
[----:B------:R-:W1:Y:S02]  /*5640*/  @!P0 SYNCS.PHASECHK.TRANS64 P0, [R63+URZ+-0x8], R0 ;  /* 0xfffff8003f0085a7 */ /* 0x000e64000800007f */
[----:B-1----:R-:W-:Y:S05]  /*5650*/  @!P0 BRA `(.L_x_18) ;  /* 0xfffffffc00f08947 */ /* 0x002fea000383ffff */
[----:B------:R-:W-:Y:S05]  /*5660*/  BRA `(.L_x_127) ;  /* 0xffffffc000907947 */ /* 0x000fea000383ffff */
.L_x_23:
[----:B-1----:R1:W2:Y:S02]  /*5670*/  SYNCS.PHASECHK.TRANS64.TRYWAIT P1, [R3+URZ], R0 ;  /* 0x00000000030075a7 */ /* 0x0022a4000802017f */
[----:B--2---:R-:W-:Y:S05]  /*5680*/  @!P1 NANOSLEEP.SYNCS 0x989680 ;  /* 0x009896800000995d */ /* 0x004fea0003900000 */
[----:B------:R-:W2:Y:S02]  /*5690*/  @!P1 SYNCS.PHASECHK.TRANS64 P1, [R3+URZ], R0 ;  /* 0x00000000030095a7 */ /* 0x000ea4000802007f */
[----:B--2---:R-:W-:Y:S05]  /*56a0*/  @!P1 BRA `(.L_x_23) ;  /* 0xfffffffc00f09947 */ /* 0x004fea000383ffff */
[----:B------:R-:W-:Y:S05]  /*56b0*/  BRA `(.L_x_22) ;  /* 0xffffffc400047947 */ /* 0x000fea000383ffff */
.L_x_28:
[----:B-1----:R-:W-:-:S04]  /*56c0*/  IMAD.U32 R5, RZ, RZ, UR4 ;  /* 0x00000004ff057e24 */ /* 0x002fc8000f8e00ff */
[----:B------:R1:W2:Y:S03]  /*56d0*/  SYNCS.PHASECHK.TRANS64.TRYWAIT P1, [R5+URZ], R4 ;  /* 0x00000004050075a7 */ /* 0x0002a6000802017f */
[----:B--2---:R-:W-:Y:S05]  /*56e0*/  @!P1 NANOSLEEP.SYNCS 0x989680 ;  /* 0x009896800000995d */ /* 0x004fea0003900000 */
[----:B------:R-:W2:Y:S02]  /*56f0*/  @!P1 SYNCS.PHASECHK.TRANS64 P1, [R5+URZ], R4 ;  /* 0x00000004050095a7 */ /* 0x000ea4000802007f */
[----:B--2---:R-:W-:Y:S05]  /*5700*/  @!P1 BRA `(.L_x_28) ;  /* 0xfffffffc00ec9947 */ /* 0x004fea000383ffff */
[----:B------:R-:W-:Y:S05]  /*5710*/  BRA `(.L_x_27) ;  /* 0xffffffc400607947 */ /* 0x000fea000383ffff */
.L_x_34:
[----:B0-----:R0:W1:Y:S02]  /*5720*/  SYNCS.PHASECHK.TRANS64.TRYWAIT P0, [R63+URZ+0x8], R0 ;  /* 0x000008003f0075a7 */ /* 0x001064000800017f */
[----:B-1----:R-:W-:Y:S05]  /*5730*/  @!P0 NANOSLEEP.SYNCS 0x989680 ;  /* 0x009896800000895d */ /* 0x002fea0003900000 */
[----:B------:R-:W1:Y:S02]  /*5740*/  @!P0 SYNCS.PHASECHK.TRANS64 P0, [R63+URZ+0x8], R0 ;  /* 0x000008003f0085a7 */ /* 0x000e64000800007f */
[----:B-1----:R-:W-:Y:S05]  /*5750*/  @!P0 BRA `(.L_x_34) ;  /* 0xfffffffc00f08947 */ /* 0x002fea000383ffff */
[----:B------:R-:W-:Y:S05]  /*5760*/  BRA `(.L_x_128) ;  /* 0xffffffc800507947 */ /* 0x000fea000383ffff */
.L_x_107:
[----:B------:R-:W-:Y:S01]  /*5770*/  BSSY B1, `(.L_x_129) ;  /* 0x0000006000017945 */ /* 0x000fe20003800000 */
[----:B------:R-:W-:-:S07]  /*5780*/  IMAD.MOV.U32 R15, RZ, RZ, -0x1 ;  /* 0xffffffffff0f7424 */ /* 0x000fce00078e00ff */
[----:B-----5:R-:W-:Y:S05]  /*5790*/  WARPSYNC.COLLECTIVE R15, `(.L_x_130) ;  /* 0x000000000f0c7348 */ /* 0x020fea0003c00000 */
[----:B------:R-:W-:Y:S02]  /*57a0*/  ELECT P6, UR62, PT ;  /* 0x00000000003e782f */ /* 0x000fe400038c0000 */
[----:B------:R-:W-:Y:S01]  /*57b0*/  MOV R14, UR62 ;  /* 0x0000003e000e7c02 */ /* 0x000fe20008000f00 */
[----:B-----5:R-:W-:Y:S10]  /*57c0*/  ENDCOLLECTIVE ;  /* 0x000000000000791b */ /* 0x020ff40003800000 */
.L_x_130:
[----:B------:R-:W-:Y:S05]  /*57d0*/  BSYNC B1 ;  /* 0x0000000000017941 */ /* 0x000fea0003800000 */
.L_x_129:
[----:B------:R-:W-:Y:S05]  /*57e0*/  BRA `(.L_x_131) ;  /* 0xffffffec00f47947 */ /* 0x000fea000383ffff */
.L_x_110:
[----:B-1----:R1:W2:Y:S02]  /*57f0*/  SYNCS.PHASECHK.TRANS64.TRYWAIT P1, [R10+URZ+0x20], R5 ;  /* 0x000020050a0075a7 */ /* 0x0022a4000802017f */
[----:B--2---:R-:W-:Y:S05]  /*5800*/  @!P1 NANOSLEEP.SYNCS 0x989680 ;  /* 0x009896800000995d */ /* 0x004fea0003900000 */
[----:B------:R-:W2:Y:S02]  /*5810*/  @!P1 SYNCS.PHASECHK.TRANS64 P1, [R10+URZ+0x20], R5 ;  /* 0x000020050a0095a7 */ /* 0x000ea4000802007f */
[----:B--2---:R-:W-:Y:S05]  /*5820*/  @!P1 BRA `(.L_x_110) ;  /* 0xfffffffc00f09947 */ /* 0x004fea000383ffff */
[----:B------:R-:W-:Y:S05]  /*5830*/  BRA `(.L_x_132) ;  /* 0xfffffff0002c7947 */ /* 0x000fea000383ffff */
.L_x_119:
[----:B------:R-:W-:Y:S01]  /*5840*/  BSSY B0, `(.L_x_133) ;  /* 0x0000006000007945 */ /* 0x000fe20003800000 */
[----:B------:R-:W-:-:S07]  /*5850*/  IMAD.MOV.U32 R15, RZ, RZ, -0x1 ;  /* 0xffffffffff0f7424 */ /* 0x000fce00078e00ff */
[----:B-1---5:R-:W-:Y:S05]  /*5860*/  WARPSYNC.COLLECTIVE R15, `(.L_x_134) ;  /* 0x000000000f0c7348 */ /* 0x022fea0003c00000 */
[----:B------:R-:W-:Y:S02]  /*5870*/  ELECT P6, UR62, PT ;  /* 0x00000000003e782f */ /* 0x000fe400038c0000 */
[----:B------:R-:W-:Y:S01]  /*5880*/  MOV R14, UR62 ;  /* 0x0000003e000e7c02 */ /* 0x000fe20008000f00 */
[----:B-1---5:R-:W-:Y:S10]  /*5890*/  ENDCOLLECTIVE ;  /* 0x000000000000791b */ /* 0x022ff40003800000 */
.L_x_134:
[----:B------:R-:W-:Y:S05]  /*58a0*/  BSYNC B0 ;  /* 0x0000000000007941 */ /* 0x000fea0003800000 */
.L_x_133:
[----:B------:R-:W-:Y:S05]  /*58b0*/  BRA `(.L_x_135) ;  /* 0xfffffff800a07947 */ /* 0x000fea000383ffff */
.L_x_123:
[----:B0-----:R0:W1:Y:S02]  /*58c0*/  SYNCS.PHASECHK.TRANS64.TRYWAIT P0, [R5+URZ], R2 ;  /* 0x00000002050075a7 */ /* 0x001064000800017f */
[----:B-1----:R-:W-:Y:S05]  /*58d0*/  @!P0 NANOSLEEP.SYNCS 0x989680 ;  /* 0x009896800000895d */ /* 0x002fea0003900000 */
[----:B------:R-:W1:Y:S02]  /*58e0*/  @!P0 SYNCS.PHASECHK.TRANS64 P0, [R5+URZ], R2 ;  /* 0x00000002050085a7 */ /* 0x000e64000800007f */
[----:B-1----:R-:W-:Y:S05]  /*58f0*/  @!P0 BRA `(.L_x_123) ;  /* 0xfffffffc00f08947 */ /* 0x002fea000383ffff */
[----:B------:R-:W-:Y:S05]  /*5900*/  BRA `(.L_x_136) ;  /* 0xfffffff800e47947 */ /* 0x000fea000383ffff */
.L_x_124:
[----:B0-----:R0:W1:Y:S02]  /*5910*/  SYNCS.PHASECHK.TRANS64.TRYWAIT P0, [R7+URZ], R4 ;  /* 0x00000004070075a7 */ /* 0x001064000800017f */
[----:B-1----:R-:W-:Y:S05]  /*5920*/  @!P0 NANOSLEEP.SYNCS 0x989680 ;  /* 0x009896800000895d */ /* 0x002fea0003900000 */
[----:B------:R-:W1:Y:S02]  /*5930*/  @!P0 SYNCS.PHASECHK.TRANS64 P0, [R7+URZ], R4 ;  /* 0x00000004070085a7 */ /* 0x000e64000800007f */
[----:B-1----:R-:W-:Y:S05]  /*5940*/  @!P0 BRA `(.L_x_124) ;  /* 0xfffffffc00f08947 */ /* 0x002fea000383ffff */
[----:B------:R-:W-:Y:S05]  /*5950*/  BRA `(.L_x_137) ;  /* 0xfffffff800f47947 */ /* 0x000fea000383ffff */
.L_x_125:
[----:B-1----:R1:W2:Y:S02]  /*5960*/  SYNCS.PHASECHK.TRANS64.TRYWAIT P0, [R6+URZ], R5 ;  /* 0x00000005060075a7 */ /* 0x0022a4000800017f */
[----:B--2---:R-:W-:Y:S05]  /*5970*/  @!P0 NANOSLEEP.SYNCS 0x989680 ;  /* 0x009896800000895d */ /* 0x004fea0003900000 */
[----:B------:R-:W2:Y:S02]  /*5980*/  @!P0 SYNCS.PHASECHK.TRANS64 P0, [R6+URZ], R5 ;  /* 0x00000005060085a7 */ /* 0x000ea4000800007f */
[----:B--2---:R-:W-:Y:S05]  /*5990*/  @!P0 BRA `(.L_x_125) ;  /* 0xfffffffc00f08947 */ /* 0x004fea000383ffff */
[----:B------:R-:W-:Y:S05]  /*59a0*/  BRA `(.L_x_138) ;  /* 0xfffffff800fc7947 */ /* 0x000fea000383ffff */
.L_x_139:
[----:B------:R-:W-:-:S00]  /*59b0*/  BRA `(.L_x_139) ;  /* 0xfffffffc00fc7947 */ /* 0x000fc0000383ffff */
[----:B------:R-:W-:-:S00]  /*59c0*/  NOP ;  /* 0x0000000000007918 */ /* 0x000fc00000000000 */
        /* <DEDUP_REMOVED lines=11> */
.L_x_140:


//--------------------- .nv.global.init           --------------------------
	.section	.nv.global.init,"aw",@progbits
.nv.global.init:
	.type		$str$22,@object
	.size		$str$22,($str$23 - $str$22)
$str$22:
        /*0000*/ 	.byte	0x6b, 0x5f, 0x74, 0x69, 0x6c, 0x65, 0x5f, 0x63, 0x6f, 0x75, 0x6e, 0x74, 0x20, 0x3e, 0x3d, 0x20
        /*0010*/ 	.byte	0x31, 0x00
	.type		$str$23,@object
	.size		$str$23,(__unnamed_1 - $str$23)
$str$23:
        /*0012*/ 	.byte	0x2f, 0x74, 0x6d, 0x70, 0x2f, 0x63, 0x75, 0x74, 0x6c, 0x61, 0x73, 0x73, 0x5f, 0x73, 0x77, 0x65
        /*0022*/ 	.byte	0x65, 0x70, 0x5f, 0x73, 0x72, 0x63, 0x2f, 0x69, 0x6e, 0x63, 0x6c, 0x75, 0x64, 0x65, 0x2f, 0x63
        /*0032*/ 	.byte	0x75, 0x74, 0x6c, 0x61, 0x73, 0x73, 0x2f, 0x67, 0x65, 0x6d, 0x6d, 0x2f, 0x63, 0x6f, 0x6c, 0x6c
        /*0042*/ 	.byte	0x65, 0x63, 0x74, 0x69, 0x76, 0x65, 0x2f, 0x73, 0x6d, 0x39, 0x30, 0x5f, 0x6d, 0x6d, 0x61, 0x5f
        /*0052*/ 	.byte	0x74, 0x6d, 0x61, 0x5f, 0x67, 0x6d, 0x6d, 0x61, 0x5f, 0x73, 0x73, 0x5f, 0x77, 0x61, 0x72, 0x70
        /*0062*/ 	.byte	0x73, 0x70, 0x65, 0x63, 0x69, 0x61, 0x6c, 0x69, 0x7a, 0x65, 0x64, 0x2e, 0x68, 0x70, 0x70, 0x00
	.type		__unnamed_1,@object
	.size		__unnamed_1,(.L_0 - __unnamed_1)
__unnamed_1:
        /*0072*/ 	.byte	0x76, 0x6f, 0x69, 0x64, 0x20, 0x63, 0x75, 0x74, 0x6c, 0x61, 0x73, 0x73, 0x3a, 0x3a, 0x67, 0x65
        /* <DEDUP_REMOVED lines=172> */
        /*0b42*/ 	.byte	0x3a, 0x3a, 0x69, 0x64, 0x65, 0x6e, 0x74, 0x69, 0x74, 0x79, 0x5d, 0x00
.L_0:


//--------------------- .nv.shared._ZN7cutlass13device_kernelINS_4gemm6kernel13GemmUniversalIN4cute5tupleIJiiiiEEENS1_10collective13CollectiveMmaINS1_34MainloopSm90TmaGmmaWarpSpecializedILi4ENS5_IJNS4_1CILi2EEESB_NSA_ILi1EEEEEENS1_32KernelTmaWarpSpecializedPingpongEEENS5_IJNSA_ILi64EEESG_NSA_ILi32EEEEEEaNS5_IJlSC_lEEEaSJ_NS4_8TiledMMAINS4_8MMA_AtomIJNS4_4SM904GMMA26MMA_64x64x32_S32S8S8_SS_TNEEEENS4_6LayoutINS5_IJSC_SC_SC_EEENS5_IJNSA_ILi0EEESS_SS_EEEEENS5_IJNS4_10UnderscoreESV_SV_EEEEENS4_23SM90_TMA_LOAD_MULTICASTENS4_14ComposedLayoutINS4_7SwizzleILi1ELi4ELi3EEENS4_18smem_ptr_flag_bitsILi8EEENSQ_INS5_IJNSA_ILi8EEESH_EEENS5_IJSH_SC_EEEEEEEvNS4_8identityESY_S18_vS19_EENS_8epilogue10collective6detail29Sm90TmaWarpSpecializedAdapterINS1C_15DefaultEpilogueIaSJ_SJ_NS1B_6thread17LinearCombinationIaLi1EiiLNS1G_9ScaleType4KindE0ELNS_15FloatRoundStyleE2EaEENS1_15EpilogueDefaultEEEEEvvEEEEvNT_6ParamsE --------------------------
	.section	.nv.shared._ZN7cutlass13device_kernelINS_4gemm6kernel13GemmUniversalIN4cute5tupleIJiiiiEEENS1_10collective13CollectiveMmaINS1_34MainloopSm90TmaGmmaWarpSpecializedILi4ENS5_IJNS4_1CILi2EEESB_NSA_ILi1EEEEEENS1_32KernelTmaWarpSpecializedPingpongEEENS5_IJNSA_ILi64EEESG_NSA_ILi32EEEEEEaNS5_IJlSC_lEEEaSJ_NS4_8TiledMMAINS4_8MMA_AtomIJNS4_4SM904GMMA26MMA_64x64x32_S32S8S8_SS_TNEEEENS4_6LayoutINS5_IJSC_SC_SC_EEENS5_IJNSA_ILi0EEESS_SS_EEEEENS5_IJNS4_10UnderscoreESV_SV_EEEEENS4_23SM90_TMA_LOAD_MULTICASTENS4_14ComposedLayoutINS4_7SwizzleILi1ELi4ELi3EEENS4_18smem_ptr_flag_bitsILi8EEENSQ_INS5_IJNSA_ILi8EEESH_EEENS5_IJSH_SC_EEEEEEEvNS4_8identityESY_S18_vS19_EENS_8epilogue10collective6detail29Sm90TmaWarpSpecializedAdapterINS1C_15DefaultEpilogueIaSJ_SJ_NS1B_6thread17LinearCombinationIaLi1EiiLNS1G_9ScaleType4KindE0ELNS_15FloatRoundStyleE2EaEENS1_15EpilogueDefaultEEEEEvvEEEEvNT_6ParamsE,"aw",@nobits
	.sectionflags	@""
	.align	16
	.zero		1024


//--------------------- .nv.shared.reserved.0     --------------------------
	.section	.nv.shared.reserved.0,"aw",@nobits
	.weak		__nv_reservedSMEM_offset_0_alias
	.size		__nv_reservedSMEM_offset_0_alias, 0, 0
	.other		__nv_reservedSMEM_offset_0_alias,@"STO_CUDA_RESERVED_SHARED STV_DEFAULT"
__nv_reservedSMEM_offset_0_alias:
	.zero		0


//--------------------- .nv.global                --------------------------
	.section	.nv.global,"aw",@nobits
.nv.global:
	.type		_ZN39_INTERNAL_5f13edb4_4_k_cu_56e1e4f7_51904cute1_E,@object
	.size		_ZN39_INTERNAL_5f13edb4_4_k_cu_56e1e4f7_51904cute1_E,(_ZN39_INTERNAL_5f13edb4_4_k_cu_56e1e4f7_51904cuda3std3__45__cpo6cbeginE - _ZN39_INTERNAL_5f13edb4_4_k_cu_56e1e4f7_51904cute1_E)
_ZN39_INTERNAL_5f13edb4_4_k_cu_56e1e4f7_51904cute1_E:
	.zero		1
	.type		_ZN39_INTERNAL_5f13edb4_4_k_cu_56e1e4f7_51904cuda3std3__45__cpo6cbeginE,@object
	.size		_ZN39_INTERNAL_5f13edb4_4_k_cu_56e1e4f7_51904cuda3std3__45__cpo6cbeginE,(_ZN39_INTERNAL_5f13edb4_4_k_cu_56e1e4f7_51904cuda3std3__48in_placeE - _ZN39_INTERNAL_5f13edb4_4_k_cu_56e1e4f7_51904cuda3std3__45__cpo6cbeginE)
_ZN39_INTERNAL_5f13edb4_4_k_cu_56e1e4f7_51904cuda3std3__45__cpo6cbeginE:
	.zero		1
	.type		_ZN39_INTERNAL_5f13edb4_4_k_cu_56e1e4f7_51904cuda3std3__48in_placeE,@object
	.size		_ZN39_INTERNAL_5f13edb4_4_k_cu_56e1e4f7_51904cuda3std3__48in_placeE,(_ZN39_INTERNAL_5f13edb4_4_k_cu_56e1e4f7_51904cuda3std6ranges3__45__cpo9iter_moveE - _ZN39_INTERNAL_5f13edb4_4_k_cu_56e1e4f7_51904cuda3std3__48in_placeE)
_ZN39_INTERNAL_5f13edb4_4_k_cu_56e1e4f7_51904cuda3std3__48in_placeE:
	.zero		1
	.type		_ZN39_INTERNAL_5f13edb4_4_k_cu_56e1e4f7_51904cuda3std6ranges3__45__cpo9iter_moveE,@object
	.size		_ZN39_INTERNAL_5f13edb4_4_k_cu_56e1e4f7_51904cuda3std6ranges3__45__cpo9iter_moveE,(_ZN39_INTERNAL_5f13edb4_4_k_cu_56e1e4f7_51904cuda3std3__45__cpo5beginE - _ZN39_INTERNAL_5f13edb4_4_k_cu_56e1e4f7_51904cuda3std6ranges3__45__cpo9iter_moveE)
_ZN39_INTERNAL_5f13edb4_4_k_cu_56e1e4f7_51904cuda3std6ranges3__45__cpo9iter_moveE:
	.zero		1
	.type		_ZN39_INTERNAL_5f13edb4_4_k_cu_56e1e4f7_51904cuda3std3__45__cpo5beginE,@object
	.size		_ZN39_INTERNAL_5f13edb4_4_k_cu_56e1e4f7_51904cuda3std3__45__cpo5beginE,(_ZN39_INTERNAL_5f13edb4_4_k_cu_56e1e4f7_51904cuda3std3__441_GLOBAL__N__5f13edb4_4_k_cu_56e1e4f7_51906ignoreE - _ZN39_INTERNAL_5f13edb4_4_k_cu_56e1e4f7_51904cuda3std3__45__cpo5beginE)
_ZN39_INTERNAL_5f13edb4_4_k_cu_56e1e4f7_51904cuda3std3__45__cpo5beginE:
	.zero		1
	.type		_ZN39_INTERNAL_5f13edb4_4_k_cu_56e1e4f7_51904cuda3std3__441_GLOBAL__N__5f13edb4_4_k_cu_56e1e4f7_51906ignoreE,@object
	.size		_ZN39_INTERNAL_5f13edb4_4_k_cu_56e1e4f7_51904cuda3std3__441_GLOBAL__N__5f13edb4_4_k_cu_56e1e4f7_51906ignoreE,(_ZN39_INTERNAL_5f13edb4_4_k_cu_56e1e4f7_51904cute7productE - _ZN39_INTERNAL_5f13edb4_4_k_cu_56e1e4f7_51904cuda3std3__441_GLOBAL__N__5f13edb4_4_k_cu_56e1e4f7_51906ignoreE)
_ZN39_INTERNAL_5f13edb4_4_k_cu_56e1e4f7_51904cuda3std3__441_GLOBAL__N__5f13edb4_4_k_cu_56e1e4f7_51906ignoreE:
	.zero		1
	.type		_ZN39_INTERNAL_5f13edb4_4_k_cu_56e1e4f7_51904cute7productE,@object
	.size		_ZN39_INTERNAL_5f13edb4_4_k_cu_56e1e4f7_51904cute7productE,(_ZN39_INTERNAL_5f13edb4_4_k_cu_56e1e4f7_51904cuda3std3__45__cpo3endE - _ZN39_INTERNAL_5f13edb4_4_k_cu_56e1e4f7_51904cute7productE)
_ZN39_INTERNAL_5f13edb4_4_k_cu_56e1e4f7_51904cute7productE:
	.zero		1
	.type		_ZN39_INTERNAL_5f13edb4_4_k_cu_56e1e4f7_51904cuda3std3__45__cpo3endE,@object
	.size		_ZN39_INTERNAL_5f13edb4_4_k_cu_56e1e4f7_51904cuda3std3__45__cpo3endE,(_ZN39_INTERNAL_5f13edb4_4_k_cu_56e1e4f7_51904cuda3std3__419piecewise_constructE - _ZN39_INTERNAL_5f13edb4_4_k_cu_56e1e4f7_51904cuda3std3__45__cpo3endE)
_ZN39_INTERNAL_5f13edb4_4_k_cu_56e1e4f7_51904cuda3std3__45__cpo3endE:
	.zero		1
	.type		_ZN39_INTERNAL_5f13edb4_4_k_cu_56e1e4f7_51904cuda3std3__419piecewise_constructE,@object
	.size		_ZN39_INTERNAL_5f13edb4_4_k_cu_56e1e4f7_51904cuda3std3__419piecewise_constructE,(_ZN39_INTERNAL_5f13edb4_4_k_cu_56e1e4f7_51904cuda3std3__45__cpo4cendE - _ZN39_INTERNAL_5f13edb4_4_k_cu_56e1e4f7_51904cuda3std3__419piecewise_constructE)
_ZN39_INTERNAL_5f13edb4_4_k_cu_56e1e4f7_51904cuda3std3__419piecewise_constructE:
	.zero		1
	.type		_ZN39_INTERNAL_5f13edb4_4_k_cu_56e1e4f7_51904cuda3std3__45__cpo4cendE,@object
	.size		_ZN39_INTERNAL_5f13edb4_4_k_cu_56e1e4f7_51904cuda3std3__45__cpo4cendE,(_ZN39_INTERNAL_5f13edb4_4_k_cu_56e1e4f7_51904cuda3std6ranges3__45__cpo4swapE - _ZN39_INTERNAL_5f13edb4_4_k_cu_56e1e4f7_51904cuda3std3__45__cpo4cendE)
_ZN39_INTERNAL_5f13edb4_4_k_cu_56e1e4f7_51904cuda3std3__45__cpo4cendE:
	.zero		1
	.type		_ZN39_INTERNAL_5f13edb4_4_k_cu_56e1e4f7_51904cuda3std6ranges3__45__cpo4swapE,@object
	.size		_ZN39_INTERNAL_5f13edb4_4_k_cu_56e1e4f7_51904cuda3std6ranges3__45__cpo4swapE,(.L_8 - _ZN39_INTERNAL_5f13edb4_4_k_cu_56e1e4f7_51904cuda3std6ranges3__45__cpo4swapE)
_ZN39_INTERNAL_5f13edb4_4_k_cu_56e1e4f7_51904cuda3std6ranges3__45__cpo4swapE:
	.zero		1
.L_8:


//--------------------- .nv.constant0._ZN7cutlass13device_kernelINS_4gemm6kernel13GemmUniversalIN4cute5tupleIJiiiiEEENS1_10collective13CollectiveMmaINS1_34MainloopSm90TmaGmmaWarpSpecializedILi4ENS5_IJNS4_1CILi2EEESB_NSA_ILi1EEEEEENS1_32KernelTmaWarpSpecializedPingpongEEENS5_IJNSA_ILi64EEESG_NSA_ILi32EEEEEEaNS5_IJlSC_lEEEaSJ_NS4_8TiledMMAINS4_8MMA_AtomIJNS4_4SM904GMMA26MMA_64x64x32_S32S8S8_SS_TNEEEENS4_6LayoutINS5_IJSC_SC_SC_EEENS5_IJNSA_ILi0EEESS_SS_EEEEENS5_IJNS4_10UnderscoreESV_SV_EEEEENS4_23SM90_TMA_LOAD_MULTICASTENS4_14ComposedLayoutINS4_7SwizzleILi1ELi4ELi3EEENS4_18smem_ptr_flag_bitsILi8EEENSQ_INS5_IJNSA_ILi8EEESH_EEENS5_IJSH_SC_EEEEEEEvNS4_8identityESY_S18_vS19_EENS_8epilogue10collective6detail29Sm90TmaWarpSpecializedAdapterINS1C_15DefaultEpilogueIaSJ_SJ_NS1B_6thread17LinearCombinationIaLi1EiiLNS1G_9ScaleType4KindE0ELNS_15FloatRoundStyleE2EaEENS1_15EpilogueDefaultEEEEEvvEEEEvNT_6ParamsE --------------------------
	.section	.nv.constant0._ZN7cutlass13device_kernelINS_4gemm6kernel13GemmUniversalIN4cute5tupleIJiiiiEEENS1_10collective13CollectiveMmaINS1_34MainloopSm90TmaGmmaWarpSpecializedILi4ENS5_IJNS4_1CILi2EEESB_NSA_ILi1EEEEEENS1_32KernelTmaWarpSpecializedPingpongEEENS5_IJNSA_ILi64EEESG_NSA_ILi32EEEEEEaNS5_IJlSC_lEEEaSJ_NS4_8TiledMMAINS4_8MMA_AtomIJNS4_4SM904GMMA26MMA_64x64x32_S32S8S8_SS_TNEEEENS4_6LayoutINS5_IJSC_SC_SC_EEENS5_IJNSA_ILi0EEESS_SS_EEEEENS5_IJNS4_10UnderscoreESV_SV_EEEEENS4_23SM90_TMA_LOAD_MULTICASTENS4_14ComposedLayoutINS4_7SwizzleILi1ELi4ELi3EEENS4_18smem_ptr_flag_bitsILi8EEENSQ_INS5_IJNSA_ILi8EEESH_EEENS5_IJSH_SC_EEEEEEEvNS4_8identityESY_S18_vS19_EENS_8epilogue10collective6detail29Sm90TmaWarpSpecializedAdapterINS1C_15DefaultEpilogueIaSJ_SJ_NS1B_6thread17LinearCombinationIaLi1EiiLNS1G_9ScaleType4KindE0ELNS_15FloatRoundStyleE2EaEENS1_15EpilogueDefaultEEEEEvvEEEEvNT_6ParamsE,"a",@progbits
	.sectionflags	@""
	.align	4
.nv.constant0._ZN7cutlass13device_kernelINS_4gemm6kernel13GemmUniversalIN4cute5tupleIJiiiiEEENS1_10collective13CollectiveMmaINS1_34MainloopSm90TmaGmmaWarpSpecializedILi4ENS5_IJNS4_1CILi2EEESB_NSA_ILi1EEEEEENS1_32KernelTmaWarpSpecializedPingpongEEENS5_IJNSA_ILi64EEESG_NSA_ILi32EEEEEEaNS5_IJlSC_lEEEaSJ_NS4_8TiledMMAINS4_8MMA_AtomIJNS4_4SM904GMMA26MMA_64x64x32_S32S8S8_SS_TNEEEENS4_6LayoutINS5_IJSC_SC_SC_EEENS5_IJNSA_ILi0EEESS_SS_EEEEENS5_IJNS4_10UnderscoreESV_SV_EEEEENS4_23SM90_TMA_LOAD_MULTICASTENS4_14ComposedLayoutINS4_7SwizzleILi1ELi4ELi3EEENS4_18smem_ptr_flag_bitsILi8EEENSQ_INS5_IJNSA_ILi8EEESH_EEENS5_IJSH_SC_EEEEEEEvNS4_8identityESY_S18_vS19_EENS_8epilogue10collective6detail29Sm90TmaWarpSpecializedAdapterINS1C_15DefaultEpilogueIaSJ_SJ_NS1B_6thread17LinearCombinationIaLi1EiiLNS1G_9ScaleType4KindE0ELNS_15FloatRoundStyleE2EaEENS1_15EpilogueDefaultEEEEEvvEEEEvNT_6ParamsE:
	.zero		1664


//--------------------- SYMBOLS --------------------------

	.type		.nv.reservedSmem.offset0,@object
	.size		.nv.reservedSmem.offset0,0x4
	.type		__assertfail,@function
